//
// Generated by NVIDIA NVVM Compiler
//
// Compiler Build ID: CL-36424714
// Cuda compilation tools, release 13.0, V13.0.88
// Based on NVVM 20.0.0
//

.version 9.0
.target sm_100
.address_size 64

	// .globl	default_function_kernel_1
// _ZZ25default_function_kernel_1E11ph_8_shared has been demoted

.visible .entry default_function_kernel_1(
	.param .u64 .ptr .align 1 default_function_kernel_1_param_0,
	.param .u64 .ptr .align 1 default_function_kernel_1_param_1,
	.param .u64 .ptr .align 1 default_function_kernel_1_param_2
)
{
	.reg .pred 	%p<114>;
	.reg .b32 	%r<181>;
	.reg .b32 	%f<434>;
	.reg .b64 	%rd<14>;
	// demoted variable
	.shared .align 4 .b8 _ZZ25default_function_kernel_1E11ph_8_shared[80];
	ld.param.u64 	%rd4, [default_function_kernel_1_param_1];
	ld.param.u64 	%rd5, [default_function_kernel_1_param_2];
	cvta.to.global.u64 	%rd6, %rd5;
	cvta.to.global.u64 	%rd1, %rd4;
	mov.u32 	%r1, %ctaid.x;
	shr.u32 	%r87, %r1, 2;
	mul.lo.s32 	%r88, %r87, 20;
	mul.wide.u32 	%rd7, %r88, 4;
	add.s64 	%rd8, %rd6, %rd7;
	ld.global.nc.f32 	%f174, [%rd8];
	st.shared.f32 	[_ZZ25default_function_kernel_1E11ph_8_shared], %f174;
	ld.global.nc.f32 	%f175, [%rd8+4];
	st.shared.f32 	[_ZZ25default_function_kernel_1E11ph_8_shared+4], %f175;
	ld.global.nc.f32 	%f176, [%rd8+8];
	st.shared.f32 	[_ZZ25default_function_kernel_1E11ph_8_shared+8], %f176;
	ld.global.nc.f32 	%f177, [%rd8+12];
	st.shared.f32 	[_ZZ25default_function_kernel_1E11ph_8_shared+12], %f177;
	ld.global.nc.f32 	%f178, [%rd8+16];
	st.shared.f32 	[_ZZ25default_function_kernel_1E11ph_8_shared+16], %f178;
	ld.global.nc.f32 	%f179, [%rd8+20];
	st.shared.f32 	[_ZZ25default_function_kernel_1E11ph_8_shared+20], %f179;
	ld.global.nc.f32 	%f180, [%rd8+24];
	st.shared.f32 	[_ZZ25default_function_kernel_1E11ph_8_shared+24], %f180;
	ld.global.nc.f32 	%f181, [%rd8+28];
	st.shared.f32 	[_ZZ25default_function_kernel_1E11ph_8_shared+28], %f181;
	ld.global.nc.f32 	%f182, [%rd8+32];
	st.shared.f32 	[_ZZ25default_function_kernel_1E11ph_8_shared+32], %f182;
	ld.global.nc.f32 	%f183, [%rd8+36];
	st.shared.f32 	[_ZZ25default_function_kernel_1E11ph_8_shared+36], %f183;
	ld.global.nc.f32 	%f184, [%rd8+40];
	st.shared.f32 	[_ZZ25default_function_kernel_1E11ph_8_shared+40], %f184;
	ld.global.nc.f32 	%f185, [%rd8+44];
	st.shared.f32 	[_ZZ25default_function_kernel_1E11ph_8_shared+44], %f185;
	ld.global.nc.f32 	%f186, [%rd8+48];
	st.shared.f32 	[_ZZ25default_function_kernel_1E11ph_8_shared+48], %f186;
	ld.global.nc.f32 	%f187, [%rd8+52];
	st.shared.f32 	[_ZZ25default_function_kernel_1E11ph_8_shared+52], %f187;
	ld.global.nc.f32 	%f188, [%rd8+56];
	st.shared.f32 	[_ZZ25default_function_kernel_1E11ph_8_shared+56], %f188;
	ld.global.nc.f32 	%f189, [%rd8+60];
	st.shared.f32 	[_ZZ25default_function_kernel_1E11ph_8_shared+60], %f189;
	ld.global.nc.f32 	%f190, [%rd8+64];
	st.shared.f32 	[_ZZ25default_function_kernel_1E11ph_8_shared+64], %f190;
	ld.global.nc.f32 	%f191, [%rd8+68];
	st.shared.f32 	[_ZZ25default_function_kernel_1E11ph_8_shared+68], %f191;
	ld.global.nc.f32 	%f192, [%rd8+72];
	st.shared.f32 	[_ZZ25default_function_kernel_1E11ph_8_shared+72], %f192;
	ld.global.nc.f32 	%f193, [%rd8+76];
	st.shared.f32 	[_ZZ25default_function_kernel_1E11ph_8_shared+76], %f193;
	bar.sync 	0;
	mul.lo.s32 	%r89, %r87, 160;
	and.b32  	%r90, %r1, 3;
	mul.lo.s32 	%r91, %r90, 10;
	or.b32  	%r2, %r91, %r89;
	mov.b32 	%r164, 0;
	mov.f32 	%f402, 0f00000000;
	mov.u32 	%r102, _ZZ25default_function_kernel_1E11ph_8_shared;
	mov.f32 	%f403, %f402;
	mov.f32 	%f404, %f402;
	mov.f32 	%f405, %f402;
	mov.f32 	%f406, %f402;
	mov.f32 	%f407, %f402;
	mov.f32 	%f408, %f402;
	mov.f32 	%f409, %f402;
$L__BB0_1:
	add.s32 	%r92, %r2, %r164;
	mul.wide.u32 	%rd9, %r92, 4;
	add.s64 	%rd2, %rd1, %rd9;
	ld.global.nc.f32 	%f9, [%rd2];
	abs.f32 	%f412, %f9;
	mul.f32 	%f194, %f9, %f412;
	div.rn.f32 	%f195, %f194, %f9;
	add.f32 	%f196, %f9, %f195;
	abs.f32 	%f11, %f196;
	setp.lt.f32 	%p1, %f412, %f11;
	@%p1 bra 	$L__BB0_13;
	mul.f32 	%f12, %f11, 0f4B000000;
	setp.gtu.f32 	%p2, %f412, %f12;
	@%p2 bra 	$L__BB0_9;
	div.approx.f32 	%f197, %f412, %f11;
	cvt.rzi.f32.f32 	%f410, %f197;
	neg.f32 	%f14, %f11;
	fma.rn.f32 	%f15, %f14, %f410, %f412;
	mov.b32 	%r4, %f15;
	mov.b32 	%r93, %f11;
	setp.lt.u32 	%p3, %r4, %r93;
	@%p3 bra 	$L__BB0_8;
	setp.lt.u32 	%p4, %r4, -2147483647;
	@%p4 bra 	$L__BB0_6;
	add.f32 	%f202, %f410, 0fBF800000;
	setp.lt.f32 	%p7, %f15, %f14;
	add.f32 	%f203, %f202, 0fBF800000;
	selp.f32 	%f410, %f203, %f202, %p7;
	bra.uni 	$L__BB0_8;
$L__BB0_6:
	add.f32 	%f410, %f410, 0f3F800000;
	add.f32 	%f198, %f11, %f11;
	setp.ltu.f32 	%p5, %f15, %f198;
	@%p5 bra 	$L__BB0_8;
	add.f32 	%f199, %f410, 0f3F800000;
	fma.rn.f32 	%f200, %f11, 0fC0400000, %f15;
	setp.ge.f32 	%p6, %f200, 0f00000000;
	add.f32 	%f201, %f199, 0f3F800000;
	selp.f32 	%f410, %f201, %f199, %p6;
$L__BB0_8:
	fma.rn.f32 	%f412, %f14, %f410, %f412;
	bra.uni 	$L__BB0_13;
$L__BB0_9:
	mov.b32 	%r5, %f412;
	mov.b32 	%r94, %f12;
	and.b32  	%r6, %r94, -8388608;
	and.b32  	%r95, %r5, 8388607;
	or.b32  	%r165, %r95, 1065353216;
	and.b32  	%r96, %r94, 8388607;
	or.b32  	%r8, %r96, 1065353216;
	mov.b32 	%f411, %r165;
	sub.s32 	%r97, %r5, %r6;
	add.s32 	%r98, %r97, 192937984;
	and.b32  	%r166, %r98, -8388608;
	setp.eq.s32 	%p8, %r166, 0;
	@%p8 bra 	$L__BB0_12;
	mov.b32 	%f204, %r8;
	rcp.approx.ftz.f32 	%f22, %f204;
	neg.f32 	%f23, %f204;
$L__BB0_11:
	min.u32 	%r99, %r166, 192937984;
	add.s32 	%r100, %r165, %r99;
	mov.b32 	%f205, %r100;
	mul.f32 	%f206, %f22, %f205;
	fma.rn.f32 	%f207, %f23, %f206, %f205;
	fma.rn.f32 	%f208, %f207, %f22, %f206;
	fma.rn.f32 	%f209, %f23, %f208, %f205;
	fma.rz.f32 	%f210, %f209, %f22, %f208;
	cvt.rzi.f32.f32 	%f211, %f210;
	fma.rn.f32 	%f411, %f23, %f211, %f205;
	sub.s32 	%r166, %r166, %r99;
	mov.b32 	%r165, %f411;
	setp.ne.s32 	%p9, %r166, 0;
	setp.ne.s32 	%p10, %r165, 0;
	and.pred  	%p11, %p9, %p10;
	@%p11 bra 	$L__BB0_11;
$L__BB0_12:
	mov.b32 	%f213, %r6;
	setp.leu.f32 	%p12, %f11, 0f00000000;
	setp.gt.u32 	%p13, %r5, 2139095039;
	selp.f32 	%f214, 0f7FFFFFFF, %f213, %p12;
	selp.f32 	%f215, 0f7FFFFFFF, %f214, %p13;
	mul.f32 	%f216, %f411, 0f34000000;
	mul.f32 	%f412, %f215, %f216;
$L__BB0_13:
	abs.f32 	%f217, %f412;
	setp.nan.f32 	%p14, %f217, %f217;
	copysign.f32 	%f218, %f9, %f412;
	selp.f32 	%f219, %f412, %f218, %p14;
	shl.b32 	%r101, %r164, 2;
	add.s32 	%r14, %r102, %r101;
	ld.shared.f32 	%f28, [%r14];
	fma.rn.f32 	%f409, %f28, %f219, %f409;
	ld.global.nc.f32 	%f30, [%rd2+160];
	abs.f32 	%f415, %f30;
	mul.f32 	%f220, %f30, %f415;
	div.rn.f32 	%f221, %f220, %f30;
	add.f32 	%f222, %f30, %f221;
	abs.f32 	%f32, %f222;
	setp.lt.f32 	%p15, %f415, %f32;
	@%p15 bra 	$L__BB0_25;
	mul.f32 	%f33, %f32, 0f4B000000;
	setp.gtu.f32 	%p16, %f415, %f33;
	@%p16 bra 	$L__BB0_21;
	div.approx.f32 	%f223, %f415, %f32;
	cvt.rzi.f32.f32 	%f413, %f223;
	neg.f32 	%f35, %f32;
	fma.rn.f32 	%f36, %f35, %f413, %f415;
	mov.b32 	%r15, %f36;
	mov.b32 	%r103, %f32;
	setp.lt.u32 	%p17, %r15, %r103;
	@%p17 bra 	$L__BB0_20;
	setp.gt.u32 	%p18, %r15, -2147483648;
	@%p18 bra 	$L__BB0_19;
	add.f32 	%f413, %f413, 0f3F800000;
	add.f32 	%f224, %f32, %f32;
	setp.ltu.f32 	%p19, %f36, %f224;
	@%p19 bra 	$L__BB0_20;
	add.f32 	%f225, %f413, 0f3F800000;
	fma.rn.f32 	%f226, %f32, 0fC0400000, %f36;
	setp.ge.f32 	%p20, %f226, 0f00000000;
	add.f32 	%f227, %f225, 0f3F800000;
	selp.f32 	%f413, %f227, %f225, %p20;
	bra.uni 	$L__BB0_20;
$L__BB0_19:
	add.f32 	%f228, %f413, 0fBF800000;
	setp.lt.f32 	%p21, %f36, %f35;
	add.f32 	%f229, %f228, 0fBF800000;
	selp.f32 	%f413, %f229, %f228, %p21;
$L__BB0_20:
	fma.rn.f32 	%f415, %f35, %f413, %f415;
	bra.uni 	$L__BB0_25;
$L__BB0_21:
	mov.b32 	%r16, %f415;
	mov.b32 	%r104, %f33;
	and.b32  	%r17, %r104, -8388608;
	and.b32  	%r105, %r16, 8388607;
	or.b32  	%r167, %r105, 1065353216;
	and.b32  	%r106, %r104, 8388607;
	or.b32  	%r19, %r106, 1065353216;
	mov.b32 	%f414, %r167;
	sub.s32 	%r107, %r16, %r17;
	add.s32 	%r108, %r107, 192937984;
	and.b32  	%r168, %r108, -8388608;
	setp.eq.s32 	%p22, %r168, 0;
	@%p22 bra 	$L__BB0_24;
	mov.b32 	%f230, %r19;
	rcp.approx.ftz.f32 	%f43, %f230;
	neg.f32 	%f44, %f230;
$L__BB0_23:
	min.u32 	%r109, %r168, 192937984;
	add.s32 	%r110, %r167, %r109;
	mov.b32 	%f231, %r110;
	mul.f32 	%f232, %f43, %f231;
	fma.rn.f32 	%f233, %f44, %f232, %f231;
	fma.rn.f32 	%f234, %f233, %f43, %f232;
	fma.rn.f32 	%f235, %f44, %f234, %f231;
	fma.rz.f32 	%f236, %f235, %f43, %f234;
	cvt.rzi.f32.f32 	%f237, %f236;
	fma.rn.f32 	%f414, %f44, %f237, %f231;
	sub.s32 	%r168, %r168, %r109;
	mov.b32 	%r167, %f414;
	setp.ne.s32 	%p23, %r168, 0;
	setp.ne.s32 	%p24, %r167, 0;
	and.pred  	%p25, %p23, %p24;
	@%p25 bra 	$L__BB0_23;
$L__BB0_24:
	mov.b32 	%f239, %r17;
	setp.leu.f32 	%p26, %f32, 0f00000000;
	setp.gt.u32 	%p27, %r16, 2139095039;
	selp.f32 	%f240, 0f7FFFFFFF, %f239, %p26;
	selp.f32 	%f241, 0f7FFFFFFF, %f240, %p27;
	mul.f32 	%f242, %f414, 0f34000000;
	mul.f32 	%f415, %f241, %f242;
$L__BB0_25:
	abs.f32 	%f243, %f415;
	setp.nan.f32 	%p28, %f243, %f243;
	copysign.f32 	%f244, %f30, %f415;
	selp.f32 	%f245, %f415, %f244, %p28;
	ld.shared.f32 	%f49, [%r14+20];
	fma.rn.f32 	%f407, %f49, %f245, %f407;
	ld.global.nc.f32 	%f51, [%rd2+320];
	abs.f32 	%f418, %f51;
	mul.f32 	%f246, %f51, %f418;
	div.rn.f32 	%f247, %f246, %f51;
	add.f32 	%f248, %f51, %f247;
	abs.f32 	%f53, %f248;
	setp.lt.f32 	%p29, %f418, %f53;
	@%p29 bra 	$L__BB0_37;
	mul.f32 	%f54, %f53, 0f4B000000;
	setp.gtu.f32 	%p30, %f418, %f54;
	@%p30 bra 	$L__BB0_33;
	div.approx.f32 	%f249, %f418, %f53;
	cvt.rzi.f32.f32 	%f416, %f249;
	neg.f32 	%f56, %f53;
	fma.rn.f32 	%f57, %f56, %f416, %f418;
	mov.b32 	%r25, %f57;
	mov.b32 	%r111, %f53;
	setp.lt.u32 	%p31, %r25, %r111;
	@%p31 bra 	$L__BB0_32;
	setp.gt.u32 	%p32, %r25, -2147483648;
	@%p32 bra 	$L__BB0_31;
	add.f32 	%f416, %f416, 0f3F800000;
	add.f32 	%f250, %f53, %f53;
	setp.ltu.f32 	%p33, %f57, %f250;
	@%p33 bra 	$L__BB0_32;
	add.f32 	%f251, %f416, 0f3F800000;
	fma.rn.f32 	%f252, %f53, 0fC0400000, %f57;
	setp.ge.f32 	%p34, %f252, 0f00000000;
	add.f32 	%f253, %f251, 0f3F800000;
	selp.f32 	%f416, %f253, %f251, %p34;
	bra.uni 	$L__BB0_32;
$L__BB0_31:
	add.f32 	%f254, %f416, 0fBF800000;
	setp.lt.f32 	%p35, %f57, %f56;
	add.f32 	%f255, %f254, 0fBF800000;
	selp.f32 	%f416, %f255, %f254, %p35;
$L__BB0_32:
	fma.rn.f32 	%f418, %f56, %f416, %f418;
	bra.uni 	$L__BB0_37;
$L__BB0_33:
	mov.b32 	%r26, %f418;
	mov.b32 	%r112, %f54;
	and.b32  	%r27, %r112, -8388608;
	and.b32  	%r113, %r26, 8388607;
	or.b32  	%r169, %r113, 1065353216;
	and.b32  	%r114, %r112, 8388607;
	or.b32  	%r29, %r114, 1065353216;
	mov.b32 	%f417, %r169;
	sub.s32 	%r115, %r26, %r27;
	add.s32 	%r116, %r115, 192937984;
	and.b32  	%r170, %r116, -8388608;
	setp.eq.s32 	%p36, %r170, 0;
	@%p36 bra 	$L__BB0_36;
	mov.b32 	%f256, %r29;
	rcp.approx.ftz.f32 	%f64, %f256;
	neg.f32 	%f65, %f256;
$L__BB0_35:
	min.u32 	%r117, %r170, 192937984;
	add.s32 	%r118, %r169, %r117;
	mov.b32 	%f257, %r118;
	mul.f32 	%f258, %f64, %f257;
	fma.rn.f32 	%f259, %f65, %f258, %f257;
	fma.rn.f32 	%f260, %f259, %f64, %f258;
	fma.rn.f32 	%f261, %f65, %f260, %f257;
	fma.rz.f32 	%f262, %f261, %f64, %f260;
	cvt.rzi.f32.f32 	%f263, %f262;
	fma.rn.f32 	%f417, %f65, %f263, %f257;
	sub.s32 	%r170, %r170, %r117;
	mov.b32 	%r169, %f417;
	setp.ne.s32 	%p37, %r170, 0;
	setp.ne.s32 	%p38, %r169, 0;
	and.pred  	%p39, %p37, %p38;
	@%p39 bra 	$L__BB0_35;
$L__BB0_36:
	mov.b32 	%f265, %r27;
	setp.leu.f32 	%p40, %f53, 0f00000000;
	setp.gt.u32 	%p41, %r26, 2139095039;
	selp.f32 	%f266, 0f7FFFFFFF, %f265, %p40;
	selp.f32 	%f267, 0f7FFFFFFF, %f266, %p41;
	mul.f32 	%f268, %f417, 0f34000000;
	mul.f32 	%f418, %f267, %f268;
$L__BB0_37:
	abs.f32 	%f269, %f418;
	setp.nan.f32 	%p42, %f269, %f269;
	copysign.f32 	%f270, %f51, %f418;
	selp.f32 	%f271, %f418, %f270, %p42;
	ld.shared.f32 	%f70, [%r14+40];
	fma.rn.f32 	%f405, %f70, %f271, %f405;
	ld.global.nc.f32 	%f72, [%rd2+480];
	abs.f32 	%f421, %f72;
	mul.f32 	%f272, %f72, %f421;
	div.rn.f32 	%f273, %f272, %f72;
	add.f32 	%f274, %f72, %f273;
	abs.f32 	%f74, %f274;
	setp.lt.f32 	%p43, %f421, %f74;
	@%p43 bra 	$L__BB0_49;
	mul.f32 	%f75, %f74, 0f4B000000;
	setp.gtu.f32 	%p44, %f421, %f75;
	@%p44 bra 	$L__BB0_45;
	div.approx.f32 	%f275, %f421, %f74;
	cvt.rzi.f32.f32 	%f419, %f275;
	neg.f32 	%f77, %f74;
	fma.rn.f32 	%f78, %f77, %f419, %f421;
	mov.b32 	%r35, %f78;
	mov.b32 	%r119, %f74;
	setp.lt.u32 	%p45, %r35, %r119;
	@%p45 bra 	$L__BB0_44;
	setp.gt.u32 	%p46, %r35, -2147483648;
	@%p46 bra 	$L__BB0_43;
	add.f32 	%f419, %f419, 0f3F800000;
	add.f32 	%f276, %f74, %f74;
	setp.ltu.f32 	%p47, %f78, %f276;
	@%p47 bra 	$L__BB0_44;
	add.f32 	%f277, %f419, 0f3F800000;
	fma.rn.f32 	%f278, %f74, 0fC0400000, %f78;
	setp.ge.f32 	%p48, %f278, 0f00000000;
	add.f32 	%f279, %f277, 0f3F800000;
	selp.f32 	%f419, %f279, %f277, %p48;
	bra.uni 	$L__BB0_44;
$L__BB0_43:
	add.f32 	%f280, %f419, 0fBF800000;
	setp.lt.f32 	%p49, %f78, %f77;
	add.f32 	%f281, %f280, 0fBF800000;
	selp.f32 	%f419, %f281, %f280, %p49;
$L__BB0_44:
	fma.rn.f32 	%f421, %f77, %f419, %f421;
	bra.uni 	$L__BB0_49;
$L__BB0_45:
	mov.b32 	%r36, %f421;
	mov.b32 	%r120, %f75;
	and.b32  	%r37, %r120, -8388608;
	and.b32  	%r121, %r36, 8388607;
	or.b32  	%r171, %r121, 1065353216;
	and.b32  	%r122, %r120, 8388607;
	or.b32  	%r39, %r122, 1065353216;
	mov.b32 	%f420, %r171;
	sub.s32 	%r123, %r36, %r37;
	add.s32 	%r124, %r123, 192937984;
	and.b32  	%r172, %r124, -8388608;
	setp.eq.s32 	%p50, %r172, 0;
	@%p50 bra 	$L__BB0_48;
	mov.b32 	%f282, %r39;
	rcp.approx.ftz.f32 	%f85, %f282;
	neg.f32 	%f86, %f282;
$L__BB0_47:
	min.u32 	%r125, %r172, 192937984;
	add.s32 	%r126, %r171, %r125;
	mov.b32 	%f283, %r126;
	mul.f32 	%f284, %f85, %f283;
	fma.rn.f32 	%f285, %f86, %f284, %f283;
	fma.rn.f32 	%f286, %f285, %f85, %f284;
	fma.rn.f32 	%f287, %f86, %f286, %f283;
	fma.rz.f32 	%f288, %f287, %f85, %f286;
	cvt.rzi.f32.f32 	%f289, %f288;
	fma.rn.f32 	%f420, %f86, %f289, %f283;
	sub.s32 	%r172, %r172, %r125;
	mov.b32 	%r171, %f420;
	setp.ne.s32 	%p51, %r172, 0;
	setp.ne.s32 	%p52, %r171, 0;
	and.pred  	%p53, %p51, %p52;
	@%p53 bra 	$L__BB0_47;
$L__BB0_48:
	mov.b32 	%f291, %r37;
	setp.leu.f32 	%p54, %f74, 0f00000000;
	setp.gt.u32 	%p55, %r36, 2139095039;
	selp.f32 	%f292, 0f7FFFFFFF, %f291, %p54;
	selp.f32 	%f293, 0f7FFFFFFF, %f292, %p55;
	mul.f32 	%f294, %f420, 0f34000000;
	mul.f32 	%f421, %f293, %f294;
$L__BB0_49:
	abs.f32 	%f295, %f421;
	setp.nan.f32 	%p56, %f295, %f295;
	copysign.f32 	%f296, %f72, %f421;
	selp.f32 	%f297, %f421, %f296, %p56;
	ld.shared.f32 	%f91, [%r14+60];
	fma.rn.f32 	%f403, %f91, %f297, %f403;
	ld.global.nc.f32 	%f93, [%rd2+20];
	abs.f32 	%f424, %f93;
	mul.f32 	%f298, %f93, %f424;
	div.rn.f32 	%f299, %f298, %f93;
	add.f32 	%f300, %f93, %f299;
	abs.f32 	%f95, %f300;
	setp.lt.f32 	%p57, %f424, %f95;
	@%p57 bra 	$L__BB0_61;
	mul.f32 	%f96, %f95, 0f4B000000;
	setp.gtu.f32 	%p58, %f424, %f96;
	@%p58 bra 	$L__BB0_57;
	div.approx.f32 	%f301, %f424, %f95;
	cvt.rzi.f32.f32 	%f422, %f301;
	neg.f32 	%f98, %f95;
	fma.rn.f32 	%f99, %f98, %f422, %f424;
	mov.b32 	%r45, %f99;
	mov.b32 	%r127, %f95;
	setp.lt.u32 	%p59, %r45, %r127;
	@%p59 bra 	$L__BB0_56;
	setp.gt.u32 	%p60, %r45, -2147483648;
	@%p60 bra 	$L__BB0_55;
	add.f32 	%f422, %f422, 0f3F800000;
	add.f32 	%f302, %f95, %f95;
	setp.ltu.f32 	%p61, %f99, %f302;
	@%p61 bra 	$L__BB0_56;
	add.f32 	%f303, %f422, 0f3F800000;
	fma.rn.f32 	%f304, %f95, 0fC0400000, %f99;
	setp.ge.f32 	%p62, %f304, 0f00000000;
	add.f32 	%f305, %f303, 0f3F800000;
	selp.f32 	%f422, %f305, %f303, %p62;
	bra.uni 	$L__BB0_56;
$L__BB0_55:
	add.f32 	%f306, %f422, 0fBF800000;
	setp.lt.f32 	%p63, %f99, %f98;
	add.f32 	%f307, %f306, 0fBF800000;
	selp.f32 	%f422, %f307, %f306, %p63;
$L__BB0_56:
	fma.rn.f32 	%f424, %f98, %f422, %f424;
	bra.uni 	$L__BB0_61;
$L__BB0_57:
	mov.b32 	%r46, %f424;
	mov.b32 	%r128, %f96;
	and.b32  	%r47, %r128, -8388608;
	and.b32  	%r129, %r46, 8388607;
	or.b32  	%r173, %r129, 1065353216;
	and.b32  	%r130, %r128, 8388607;
	or.b32  	%r49, %r130, 1065353216;
	mov.b32 	%f423, %r173;
	sub.s32 	%r131, %r46, %r47;
	add.s32 	%r132, %r131, 192937984;
	and.b32  	%r174, %r132, -8388608;
	setp.eq.s32 	%p64, %r174, 0;
	@%p64 bra 	$L__BB0_60;
	mov.b32 	%f308, %r49;
	rcp.approx.ftz.f32 	%f106, %f308;
	neg.f32 	%f107, %f308;
$L__BB0_59:
	min.u32 	%r133, %r174, 192937984;
	add.s32 	%r134, %r173, %r133;
	mov.b32 	%f309, %r134;
	mul.f32 	%f310, %f106, %f309;
	fma.rn.f32 	%f311, %f107, %f310, %f309;
	fma.rn.f32 	%f312, %f311, %f106, %f310;
	fma.rn.f32 	%f313, %f107, %f312, %f309;
	fma.rz.f32 	%f314, %f313, %f106, %f312;
	cvt.rzi.f32.f32 	%f315, %f314;
	fma.rn.f32 	%f423, %f107, %f315, %f309;
	sub.s32 	%r174, %r174, %r133;
	mov.b32 	%r173, %f423;
	setp.ne.s32 	%p65, %r174, 0;
	setp.ne.s32 	%p66, %r173, 0;
	and.pred  	%p67, %p65, %p66;
	@%p67 bra 	$L__BB0_59;
$L__BB0_60:
	mov.b32 	%f317, %r47;
	setp.leu.f32 	%p68, %f95, 0f00000000;
	setp.gt.u32 	%p69, %r46, 2139095039;
	selp.f32 	%f318, 0f7FFFFFFF, %f317, %p68;
	selp.f32 	%f319, 0f7FFFFFFF, %f318, %p69;
	mul.f32 	%f320, %f423, 0f34000000;
	mul.f32 	%f424, %f319, %f320;
$L__BB0_61:
	abs.f32 	%f321, %f424;
	setp.nan.f32 	%p70, %f321, %f321;
	copysign.f32 	%f322, %f93, %f424;
	selp.f32 	%f323, %f424, %f322, %p70;
	fma.rn.f32 	%f408, %f28, %f323, %f408;
	ld.global.nc.f32 	%f113, [%rd2+180];
	abs.f32 	%f427, %f113;
	mul.f32 	%f324, %f113, %f427;
	div.rn.f32 	%f325, %f324, %f113;
	add.f32 	%f326, %f113, %f325;
	abs.f32 	%f115, %f326;
	setp.lt.f32 	%p71, %f427, %f115;
	@%p71 bra 	$L__BB0_73;
	mul.f32 	%f116, %f115, 0f4B000000;
	setp.gtu.f32 	%p72, %f427, %f116;
	@%p72 bra 	$L__BB0_69;
	div.approx.f32 	%f327, %f427, %f115;
	cvt.rzi.f32.f32 	%f425, %f327;
	neg.f32 	%f118, %f115;
	fma.rn.f32 	%f119, %f118, %f425, %f427;
	mov.b32 	%r55, %f119;
	mov.b32 	%r135, %f115;
	setp.lt.u32 	%p73, %r55, %r135;
	@%p73 bra 	$L__BB0_68;
	setp.gt.u32 	%p74, %r55, -2147483648;
	@%p74 bra 	$L__BB0_67;
	add.f32 	%f425, %f425, 0f3F800000;
	add.f32 	%f328, %f115, %f115;
	setp.ltu.f32 	%p75, %f119, %f328;
	@%p75 bra 	$L__BB0_68;
	add.f32 	%f329, %f425, 0f3F800000;
	fma.rn.f32 	%f330, %f115, 0fC0400000, %f119;
	setp.ge.f32 	%p76, %f330, 0f00000000;
	add.f32 	%f331, %f329, 0f3F800000;
	selp.f32 	%f425, %f331, %f329, %p76;
	bra.uni 	$L__BB0_68;
$L__BB0_67:
	add.f32 	%f332, %f425, 0fBF800000;
	setp.lt.f32 	%p77, %f119, %f118;
	add.f32 	%f333, %f332, 0fBF800000;
	selp.f32 	%f425, %f333, %f332, %p77;
$L__BB0_68:
	fma.rn.f32 	%f427, %f118, %f425, %f427;
	bra.uni 	$L__BB0_73;
$L__BB0_69:
	mov.b32 	%r56, %f427;
	mov.b32 	%r136, %f116;
	and.b32  	%r57, %r136, -8388608;
	and.b32  	%r137, %r56, 8388607;
	or.b32  	%r175, %r137, 1065353216;
	and.b32  	%r138, %r136, 8388607;
	or.b32  	%r59, %r138, 1065353216;
	mov.b32 	%f426, %r175;
	sub.s32 	%r139, %r56, %r57;
	add.s32 	%r140, %r139, 192937984;
	and.b32  	%r176, %r140, -8388608;
	setp.eq.s32 	%p78, %r176, 0;
	@%p78 bra 	$L__BB0_72;
	mov.b32 	%f334, %r59;
	rcp.approx.ftz.f32 	%f126, %f334;
	neg.f32 	%f127, %f334;
$L__BB0_71:
	min.u32 	%r141, %r176, 192937984;
	add.s32 	%r142, %r175, %r141;
	mov.b32 	%f335, %r142;
	mul.f32 	%f336, %f126, %f335;
	fma.rn.f32 	%f337, %f127, %f336, %f335;
	fma.rn.f32 	%f338, %f337, %f126, %f336;
	fma.rn.f32 	%f339, %f127, %f338, %f335;
	fma.rz.f32 	%f340, %f339, %f126, %f338;
	cvt.rzi.f32.f32 	%f341, %f340;
	fma.rn.f32 	%f426, %f127, %f341, %f335;
	sub.s32 	%r176, %r176, %r141;
	mov.b32 	%r175, %f426;
	setp.ne.s32 	%p79, %r176, 0;
	setp.ne.s32 	%p80, %r175, 0;
	and.pred  	%p81, %p79, %p80;
	@%p81 bra 	$L__BB0_71;
$L__BB0_72:
	mov.b32 	%f343, %r57;
	setp.leu.f32 	%p82, %f115, 0f00000000;
	setp.gt.u32 	%p83, %r56, 2139095039;
	selp.f32 	%f344, 0f7FFFFFFF, %f343, %p82;
	selp.f32 	%f345, 0f7FFFFFFF, %f344, %p83;
	mul.f32 	%f346, %f426, 0f34000000;
	mul.f32 	%f427, %f345, %f346;
$L__BB0_73:
	abs.f32 	%f347, %f427;
	setp.nan.f32 	%p84, %f347, %f347;
	copysign.f32 	%f348, %f113, %f427;
	selp.f32 	%f349, %f427, %f348, %p84;
	fma.rn.f32 	%f406, %f49, %f349, %f406;
	ld.global.nc.f32 	%f133, [%rd2+340];
	abs.f32 	%f430, %f133;
	mul.f32 	%f350, %f133, %f430;
	div.rn.f32 	%f351, %f350, %f133;
	add.f32 	%f352, %f133, %f351;
	abs.f32 	%f135, %f352;
	setp.lt.f32 	%p85, %f430, %f135;
	@%p85 bra 	$L__BB0_85;
	mul.f32 	%f136, %f135, 0f4B000000;
	setp.gtu.f32 	%p86, %f430, %f136;
	@%p86 bra 	$L__BB0_81;
	div.approx.f32 	%f353, %f430, %f135;
	cvt.rzi.f32.f32 	%f428, %f353;
	neg.f32 	%f138, %f135;
	fma.rn.f32 	%f139, %f138, %f428, %f430;
	mov.b32 	%r65, %f139;
	mov.b32 	%r143, %f135;
	setp.lt.u32 	%p87, %r65, %r143;
	@%p87 bra 	$L__BB0_80;
	setp.gt.u32 	%p88, %r65, -2147483648;
	@%p88 bra 	$L__BB0_79;
	add.f32 	%f428, %f428, 0f3F800000;
	add.f32 	%f354, %f135, %f135;
	setp.ltu.f32 	%p89, %f139, %f354;
	@%p89 bra 	$L__BB0_80;
	add.f32 	%f355, %f428, 0f3F800000;
	fma.rn.f32 	%f356, %f135, 0fC0400000, %f139;
	setp.ge.f32 	%p90, %f356, 0f00000000;
	add.f32 	%f357, %f355, 0f3F800000;
	selp.f32 	%f428, %f357, %f355, %p90;
	bra.uni 	$L__BB0_80;
$L__BB0_79:
	add.f32 	%f358, %f428, 0fBF800000;
	setp.lt.f32 	%p91, %f139, %f138;
	add.f32 	%f359, %f358, 0fBF800000;
	selp.f32 	%f428, %f359, %f358, %p91;
$L__BB0_80:
	fma.rn.f32 	%f430, %f138, %f428, %f430;
	bra.uni 	$L__BB0_85;
$L__BB0_81:
	mov.b32 	%r66, %f430;
	mov.b32 	%r144, %f136;
	and.b32  	%r67, %r144, -8388608;
	and.b32  	%r145, %r66, 8388607;
	or.b32  	%r177, %r145, 1065353216;
	and.b32  	%r146, %r144, 8388607;
	or.b32  	%r69, %r146, 1065353216;
	mov.b32 	%f429, %r177;
	sub.s32 	%r147, %r66, %r67;
	add.s32 	%r148, %r147, 192937984;
	and.b32  	%r178, %r148, -8388608;
	setp.eq.s32 	%p92, %r178, 0;
	@%p92 bra 	$L__BB0_84;
	mov.b32 	%f360, %r69;
	rcp.approx.ftz.f32 	%f146, %f360;
	neg.f32 	%f147, %f360;
$L__BB0_83:
	min.u32 	%r149, %r178, 192937984;
	add.s32 	%r150, %r177, %r149;
	mov.b32 	%f361, %r150;
	mul.f32 	%f362, %f146, %f361;
	fma.rn.f32 	%f363, %f147, %f362, %f361;
	fma.rn.f32 	%f364, %f363, %f146, %f362;
	fma.rn.f32 	%f365, %f147, %f364, %f361;
	fma.rz.f32 	%f366, %f365, %f146, %f364;
	cvt.rzi.f32.f32 	%f367, %f366;
	fma.rn.f32 	%f429, %f147, %f367, %f361;
	sub.s32 	%r178, %r178, %r149;
	mov.b32 	%r177, %f429;
	setp.ne.s32 	%p93, %r178, 0;
	setp.ne.s32 	%p94, %r177, 0;
	and.pred  	%p95, %p93, %p94;
	@%p95 bra 	$L__BB0_83;
$L__BB0_84:
	mov.b32 	%f369, %r67;
	setp.leu.f32 	%p96, %f135, 0f00000000;
	setp.gt.u32 	%p97, %r66, 2139095039;
	selp.f32 	%f370, 0f7FFFFFFF, %f369, %p96;
	selp.f32 	%f371, 0f7FFFFFFF, %f370, %p97;
	mul.f32 	%f372, %f429, 0f34000000;
	mul.f32 	%f430, %f371, %f372;
$L__BB0_85:
	abs.f32 	%f373, %f430;
	setp.nan.f32 	%p98, %f373, %f373;
	copysign.f32 	%f374, %f133, %f430;
	selp.f32 	%f375, %f430, %f374, %p98;
	fma.rn.f32 	%f404, %f70, %f375, %f404;
	ld.global.nc.f32 	%f153, [%rd2+500];
	abs.f32 	%f433, %f153;
	mul.f32 	%f376, %f153, %f433;
	div.rn.f32 	%f377, %f376, %f153;
	add.f32 	%f378, %f153, %f377;
	abs.f32 	%f155, %f378;
	setp.lt.f32 	%p99, %f433, %f155;
	@%p99 bra 	$L__BB0_97;
	mul.f32 	%f156, %f155, 0f4B000000;
	setp.gtu.f32 	%p100, %f433, %f156;
	@%p100 bra 	$L__BB0_93;
	div.approx.f32 	%f379, %f433, %f155;
	cvt.rzi.f32.f32 	%f431, %f379;
	neg.f32 	%f158, %f155;
	fma.rn.f32 	%f159, %f158, %f431, %f433;
	mov.b32 	%r75, %f159;
	mov.b32 	%r151, %f155;
	setp.lt.u32 	%p101, %r75, %r151;
	@%p101 bra 	$L__BB0_92;
	setp.gt.u32 	%p102, %r75, -2147483648;
	@%p102 bra 	$L__BB0_91;
	add.f32 	%f431, %f431, 0f3F800000;
	add.f32 	%f380, %f155, %f155;
	setp.ltu.f32 	%p103, %f159, %f380;
	@%p103 bra 	$L__BB0_92;
	add.f32 	%f381, %f431, 0f3F800000;
	fma.rn.f32 	%f382, %f155, 0fC0400000, %f159;
	setp.ge.f32 	%p104, %f382, 0f00000000;
	add.f32 	%f383, %f381, 0f3F800000;
	selp.f32 	%f431, %f383, %f381, %p104;
	bra.uni 	$L__BB0_92;
$L__BB0_91:
	add.f32 	%f384, %f431, 0fBF800000;
	setp.lt.f32 	%p105, %f159, %f158;
	add.f32 	%f385, %f384, 0fBF800000;
	selp.f32 	%f431, %f385, %f384, %p105;
$L__BB0_92:
	fma.rn.f32 	%f433, %f158, %f431, %f433;
	bra.uni 	$L__BB0_97;
$L__BB0_93:
	mov.b32 	%r76, %f433;
	mov.b32 	%r152, %f156;
	and.b32  	%r77, %r152, -8388608;
	and.b32  	%r153, %r76, 8388607;
	or.b32  	%r179, %r153, 1065353216;
	and.b32  	%r154, %r152, 8388607;
	or.b32  	%r79, %r154, 1065353216;
	mov.b32 	%f432, %r179;
	sub.s32 	%r155, %r76, %r77;
	add.s32 	%r156, %r155, 192937984;
	and.b32  	%r180, %r156, -8388608;
	setp.eq.s32 	%p106, %r180, 0;
	@%p106 bra 	$L__BB0_96;
	mov.b32 	%f386, %r79;
	rcp.approx.ftz.f32 	%f166, %f386;
	neg.f32 	%f167, %f386;
$L__BB0_95:
	min.u32 	%r157, %r180, 192937984;
	add.s32 	%r158, %r179, %r157;
	mov.b32 	%f387, %r158;
	mul.f32 	%f388, %f166, %f387;
	fma.rn.f32 	%f389, %f167, %f388, %f387;
	fma.rn.f32 	%f390, %f389, %f166, %f388;
	fma.rn.f32 	%f391, %f167, %f390, %f387;
	fma.rz.f32 	%f392, %f391, %f166, %f390;
	cvt.rzi.f32.f32 	%f393, %f392;
	fma.rn.f32 	%f432, %f167, %f393, %f387;
	sub.s32 	%r180, %r180, %r157;
	mov.b32 	%r179, %f432;
	setp.ne.s32 	%p107, %r180, 0;
	setp.ne.s32 	%p108, %r179, 0;
	and.pred  	%p109, %p107, %p108;
	@%p109 bra 	$L__BB0_95;
$L__BB0_96:
	mov.b32 	%f395, %r77;
	setp.leu.f32 	%p110, %f155, 0f00000000;
	setp.gt.u32 	%p111, %r76, 2139095039;
	selp.f32 	%f396, 0f7FFFFFFF, %f395, %p110;
	selp.f32 	%f397, 0f7FFFFFFF, %f396, %p111;
	mul.f32 	%f398, %f432, 0f34000000;
	mul.f32 	%f433, %f397, %f398;
$L__BB0_97:
	abs.f32 	%f399, %f433;
	setp.nan.f32 	%p112, %f399, %f399;
	copysign.f32 	%f400, %f153, %f433;
	selp.f32 	%f401, %f433, %f400, %p112;
	fma.rn.f32 	%f402, %f91, %f401, %f402;
	add.s32 	%r164, %r164, 1;
	setp.ne.s32 	%p113, %r164, 5;
	@%p113 bra 	$L__BB0_1;
	ld.param.u64 	%rd13, [default_function_kernel_1_param_0];
	cvta.to.global.u64 	%rd10, %rd13;
	shl.b32 	%r159, %r1, 1;
	and.b32  	%r160, %r159, 6;
	shl.b32 	%r161, %r1, 3;
	and.b32  	%r162, %r161, 2147483616;
	or.b32  	%r163, %r162, %r160;
	mul.wide.u32 	%rd11, %r163, 4;
	add.s64 	%rd12, %rd10, %rd11;
	st.global.f32 	[%rd12], %f409;
	st.global.f32 	[%rd12+4], %f408;
	st.global.f32 	[%rd12+32], %f407;
	st.global.f32 	[%rd12+36], %f406;
	st.global.f32 	[%rd12+64], %f405;
	st.global.f32 	[%rd12+68], %f404;
	st.global.f32 	[%rd12+96], %f403;
	st.global.f32 	[%rd12+100], %f402;
	ret;

}
	// .globl	default_function_kernel
.visible .entry default_function_kernel(
	.param .u64 .ptr .align 1 default_function_kernel_param_0,
	.param .u64 .ptr .align 1 default_function_kernel_param_1
)
.maxntid 10
{
	.reg .pred 	%p<21>;
	.reg .b32 	%r<30>;
	.reg .b32 	%f<85>;
	.reg .b64 	%rd<9>;

	ld.param.u64 	%rd1, [default_function_kernel_param_0];
	ld.param.u64 	%rd2, [default_function_kernel_param_1];
	cvta.to.global.u64 	%rd3, %rd2;
	mov.u32 	%r13, %ctaid.x;
	mov.u32 	%r14, %tid.x;
	mad.lo.s32 	%r1, %r13, 10, %r14;
	mul.wide.u32 	%rd4, %r1, 4;
	add.s64 	%rd5, %rd3, %rd4;
	ld.global.nc.f32 	%f1, [%rd5];
	abs.f32 	%f83, %f1;
	mul.f32 	%f26, %f1, %f83;
	div.rn.f32 	%f27, %f26, %f1;
	add.f32 	%f28, %f1, %f27;
	abs.f32 	%f3, %f28;
	setp.lt.f32 	%p1, %f83, %f3;
	@%p1 bra 	$L__BB1_12;
	mul.f32 	%f4, %f3, 0f4B000000;
	setp.gtu.f32 	%p2, %f83, %f4;
	@%p2 bra 	$L__BB1_8;
	div.approx.f32 	%f29, %f83, %f3;
	cvt.rzi.f32.f32 	%f81, %f29;
	neg.f32 	%f6, %f3;
	fma.rn.f32 	%f7, %f6, %f81, %f83;
	mov.b32 	%r2, %f7;
	mov.b32 	%r15, %f3;
	setp.lt.u32 	%p3, %r2, %r15;
	@%p3 bra 	$L__BB1_7;
	setp.lt.u32 	%p4, %r2, -2147483647;
	@%p4 bra 	$L__BB1_5;
	add.f32 	%f34, %f81, 0fBF800000;
	setp.lt.f32 	%p7, %f7, %f6;
	add.f32 	%f35, %f34, 0fBF800000;
	selp.f32 	%f81, %f35, %f34, %p7;
	bra.uni 	$L__BB1_7;
$L__BB1_5:
	add.f32 	%f81, %f81, 0f3F800000;
	add.f32 	%f30, %f3, %f3;
	setp.ltu.f32 	%p5, %f7, %f30;
	@%p5 bra 	$L__BB1_7;
	add.f32 	%f31, %f81, 0f3F800000;
	fma.rn.f32 	%f32, %f3, 0fC0400000, %f7;
	setp.ge.f32 	%p6, %f32, 0f00000000;
	add.f32 	%f33, %f31, 0f3F800000;
	selp.f32 	%f81, %f33, %f31, %p6;
$L__BB1_7:
	fma.rn.f32 	%f83, %f6, %f81, %f83;
	bra.uni 	$L__BB1_12;
$L__BB1_8:
	mov.b32 	%r3, %f83;
	mov.b32 	%r16, %f4;
	and.b32  	%r4, %r16, -8388608;
	and.b32  	%r17, %r3, 8388607;
	or.b32  	%r28, %r17, 1065353216;
	and.b32  	%r18, %r16, 8388607;
	or.b32  	%r6, %r18, 1065353216;
	mov.b32 	%f82, %r28;
	sub.s32 	%r19, %r3, %r4;
	add.s32 	%r20, %r19, 192937984;
	and.b32  	%r29, %r20, -8388608;
	setp.eq.s32 	%p8, %r29, 0;
	@%p8 bra 	$L__BB1_11;
	mov.b32 	%f36, %r6;
	rcp.approx.ftz.f32 	%f14, %f36;
	neg.f32 	%f15, %f36;
$L__BB1_10:
	min.u32 	%r21, %r29, 192937984;
	add.s32 	%r22, %r28, %r21;
	mov.b32 	%f37, %r22;
	mul.f32 	%f38, %f14, %f37;
	fma.rn.f32 	%f39, %f15, %f38, %f37;
	fma.rn.f32 	%f40, %f39, %f14, %f38;
	fma.rn.f32 	%f41, %f15, %f40, %f37;
	fma.rz.f32 	%f42, %f41, %f14, %f40;
	cvt.rzi.f32.f32 	%f43, %f42;
	fma.rn.f32 	%f82, %f15, %f43, %f37;
	sub.s32 	%r29, %r29, %r21;
	mov.b32 	%r28, %f82;
	setp.ne.s32 	%p9, %r29, 0;
	setp.ne.s32 	%p10, %r28, 0;
	and.pred  	%p11, %p9, %p10;
	@%p11 bra 	$L__BB1_10;
$L__BB1_11:
	mov.b32 	%f45, %r4;
	setp.leu.f32 	%p12, %f3, 0f00000000;
	setp.gt.u32 	%p13, %r3, 2139095039;
	selp.f32 	%f46, 0f7FFFFFFF, %f45, %p12;
	selp.f32 	%f47, 0f7FFFFFFF, %f46, %p13;
	mul.f32 	%f48, %f82, 0f34000000;
	mul.f32 	%f83, %f47, %f48;
$L__BB1_12:
	abs.f32 	%f49, %f83;
	setp.nan.f32 	%p14, %f49, %f49;
	copysign.f32 	%f50, %f1, %f83;
	selp.f32 	%f20, %f83, %f50, %p14;
	abs.f32 	%f21, %f20;
	fma.rn.f32 	%f51, %f20, %f20, 0f3F800000;
	rsqrt.approx.ftz.f32 	%f52, %f51;
	fma.rn.f32 	%f53, %f51, %f52, 0f3F800000;
	rcp.approx.ftz.f32 	%f54, %f53;
	mul.f32 	%f55, %f21, %f54;
	fma.rn.f32 	%f56, %f21, %f55, %f21;
	setp.gt.f32 	%p15, %f21, 0f4B000000;
	selp.f32 	%f22, %f21, %f56, %p15;
	mov.f32 	%f57, 0f3F800000;
	add.rz.f32 	%f58, %f22, %f57;
	mov.b32 	%r23, %f58;
	add.s32 	%r24, %r23, -1061158912;
	and.b32  	%r25, %r24, -8388608;
	mov.b32 	%r12, %f22;
	sub.s32 	%r26, %r12, %r25;
	mov.b32 	%f59, %r26;
	sub.s32 	%r27, 1082130432, %r25;
	mov.b32 	%f60, %r27;
	fma.rn.f32 	%f61, %f60, 0f3E800000, 0fBF800000;
	add.f32 	%f62, %f61, %f59;
	cvt.rn.f32.s32 	%f63, %r25;
	mul.f32 	%f64, %f63, 0f34000000;
	fma.rn.f32 	%f65, %f62, 0fBD39BF78, 0f3DD80012;
	fma.rn.f32 	%f66, %f65, %f62, 0fBE0778E0;
	fma.rn.f32 	%f67, %f66, %f62, 0f3E146475;
	fma.rn.f32 	%f68, %f67, %f62, 0fBE2A68DD;
	fma.rn.f32 	%f69, %f68, %f62, 0f3E4CAF9E;
	fma.rn.f32 	%f70, %f69, %f62, 0fBE800042;
	fma.rn.f32 	%f71, %f70, %f62, 0f3EAAAAE6;
	fma.rn.f32 	%f72, %f71, %f62, 0fBF000000;
	mul.f32 	%f73, %f62, %f72;
	fma.rn.f32 	%f74, %f73, %f62, %f62;
	fma.rn.f32 	%f84, %f64, 0f3F317218, %f74;
	setp.lt.u32 	%p16, %r12, 2139095040;
	@%p16 bra 	$L__BB1_14;
	setp.gt.s32 	%p17, %r12, -1082130432;
	fma.rn.f32 	%f75, %f22, 0f7F800000, 0f7F800000;
	selp.f32 	%f76, %f75, %f84, %p17;
	setp.eq.f32 	%p18, %f22, 0f00000000;
	selp.f32 	%f84, 0f80000000, %f76, %p18;
$L__BB1_14:
	setp.gt.f32 	%p19, %f21, 0f4B000000;
	cvta.to.global.u64 	%rd6, %rd1;
	add.f32 	%f77, %f84, 0f3F317218;
	selp.f32 	%f78, %f77, %f84, %p19;
	setp.num.f32 	%p20, %f21, %f21;
	copysign.f32 	%f79, %f20, %f78;
	selp.f32 	%f80, %f79, %f78, %p20;
	add.s64 	%rd8, %rd6, %rd4;
	st.global.f32 	[%rd8], %f80;
	ret;

}


// ===== COMPILED SASS (sm_100) =====

	.target	sm_100

	.elftype	@"ET_EXEC"


//--------------------- .note.nv.tkinfo           --------------------------
	.section	.note.nv.tkinfo,"",@"SHT_NOTE"
	.sectionflags	@"SHF_NOTE_NV_TKINFO"
	.tkinfo
        /*0018*/ 	.word	0x00000002
        /*0030*/ 	.string	""
        /*0030*/ 	.string	"ptxas"
        /*0030*/ 	.string	"Cuda compilation tools, release 13.0, V13.0.88"
        /*0030*/ 	.string	"Build cuda_13.0.r13.0/compiler.36424714_0"
        /*0030*/ 	.string	"-arch sm_100 -m 64 "



//--------------------- .note.nv.cuinfo           --------------------------
	.section	.note.nv.cuinfo,"",@"SHT_NOTE"
	.sectionflags	@"SHF_NOTE_NV_CUINFO"
        /*0018*/ 	.short	0x0002
        /*001a*/ 	.short	0x0064
        /*001c*/ 	.short	0x0082
	.zero		2


//--------------------- .nv.info                  --------------------------
	.section	.nv.info,"",@"SHT_CUDA_INFO"
	.align	4


	//----- nvinfo : EIATTR_REGCOUNT
	.align		4
        /*0000*/ 	.byte	0x04, 0x2f
        /*0002*/ 	.short	(.L_1 - .L_0)
	.align		4
.L_0:
        /*0004*/ 	.word	index@(default_function_kernel_1)
        /*0008*/ 	.word	0x00000022


	//----- nvinfo : EIATTR_FRAME_SIZE
	.align		4
.L_1:
        /*000c*/ 	.byte	0x04, 0x11
        /*000e*/ 	.short	(.L_3 - .L_2)
	.align		4
.L_2:
        /*0010*/ 	.word	index@($__internal_1_$__cuda_sm3x_div_rn_noftz_f32_slowpath)
        /*0014*/ 	.word	0x00000000


	//----- nvinfo : EIATTR_FRAME_SIZE
	.align		4
.L_3:
        /*0018*/ 	.byte	0x04, 0x11
        /*001a*/ 	.short	(.L_5 - .L_4)
	.align		4
.L_4:
        /*001c*/ 	.word	index@(default_function_kernel_1)
        /*0020*/ 	.word	0x00000000


	//----- nvinfo : EIATTR_REGCOUNT
	.align		4
.L_5:
        /*0024*/ 	.byte	0x04, 0x2f
        /*0026*/ 	.short	(.L_7 - .L_6)
	.align		4
.L_6:
        /*0028*/ 	.word	index@(default_function_kernel)
        /*002c*/ 	.word	0x00000012


	//----- nvinfo : EIATTR_FRAME_SIZE
	.align		4
.L_7:
        /*0030*/ 	.byte	0x04, 0x11
        /*0032*/ 	.short	(.L_9 - .L_8)
	.align		4
.L_8:
        /*0034*/ 	.word	index@($__internal_0_$__cuda_sm3x_div_rn_noftz_f32_slowpath)
        /*0038*/ 	.word	0x00000000


	//----- nvinfo : EIATTR_FRAME_SIZE
	.align		4
.L_9:
        /*003c*/ 	.byte	0x04, 0x11
        /*003e*/ 	.short	(.L_11 - .L_10)
	.align		4
.L_10:
        /*0040*/ 	.word	index@(default_function_kernel)
        /*0044*/ 	.word	0x00000000


	//----- nvinfo : EIATTR_MIN_STACK_SIZE
	.align		4
.L_11:
        /*0048*/ 	.byte	0x04, 0x12
        /*004a*/ 	.short	(.L_13 - .L_12)
	.align		4
.L_12:
        /*004c*/ 	.word	index@(default_function_kernel)
        /*0050*/ 	.word	0x00000000


	//----- nvinfo : EIATTR_MIN_STACK_SIZE
	.align		4
.L_13:
        /*0054*/ 	.byte	0x04, 0x12
        /*0056*/ 	.short	(.L_15 - .L_14)
	.align		4
.L_14:
        /*0058*/ 	.word	index@(default_function_kernel_1)
        /*005c*/ 	.word	0x00000000
.L_15:


//--------------------- .nv.compat                --------------------------
	.section	.nv.compat,"",@"SHT_CUDA_COMPAT_INFO"
	.align	4
        /*0000*/ 	.byte	0x02, 0x09, 0x00, 0x00, 0x02, 0x02, 0x01, 0x00, 0x02, 0x05, 0x05, 0x00, 0x03, 0x07, 0x01, 0x01
        /*0010*/ 	.byte	0x02, 0x03, 0x00, 0x00, 0x02, 0x06, 0x01, 0x00, 0x04, 0x0b, 0x08, 0x00, 0x01, 0x00, 0x00, 0x00
        /*0020*/ 	.byte	0x00, 0x00, 0x00, 0x00


//--------------------- .nv.info.default_function_kernel --------------------------
	.section	.nv.info.default_function_kernel,"",@"SHT_CUDA_INFO"
	.sectionflags	@""
	.align	4


	//----- nvinfo : EIATTR_CUDA_API_VERSION
	.align		4
        /*0000*/ 	.byte	0x04, 0x37
        /*0002*/ 	.short	(.L_17 - .L_16)
.L_16:
        /*0004*/ 	.word	0x00000082


	//----- nvinfo : EIATTR_KPARAM_INFO
	.align		4
.L_17:
        /*0008*/ 	.byte	0x04, 0x17
        /*000a*/ 	.short	(.L_19 - .L_18)
.L_18:
        /*000c*/ 	.word	0x00000000
        /*0010*/ 	.short	0x0001
        /*0012*/ 	.short	0x0008
        /*0014*/ 	.byte	0x00, 0xf5, 0x21, 0x00


	//----- nvinfo : EIATTR_KPARAM_INFO
	.align		4
.L_19:
        /*0018*/ 	.byte	0x04, 0x17
        /*001a*/ 	.short	(.L_21 - .L_20)
.L_20:
        /*001c*/ 	.word	0x00000000
        /*0020*/ 	.short	0x0000
        /*0022*/ 	.short	0x0000
        /*0024*/ 	.byte	0x00, 0xf5, 0x21, 0x00


	//----- nvinfo : EIATTR_SPARSE_MMA_MASK
	.align		4
.L_21:
        /*0028*/ 	.byte	0x03, 0x50
        /*002a*/ 	.short	0x0000


	//----- nvinfo : EIATTR_MAXREG_COUNT
	.align		4
        /*002c*/ 	.byte	0x03, 0x1b
        /*002e*/ 	.short	0x00ff


	//----- nvinfo : EIATTR_MERCURY_ISA_VERSION
	.align		4
        /*0030*/ 	.byte	0x03, 0x5f
        /*0032*/ 	.short	0x0101


	//----- nvinfo : EIATTR_VRC_CTA_INIT_COUNT
	.align		4
        /*0034*/ 	.byte	0x02, 0x4a
	.zero		1
	.zero		1


	//----- nvinfo : EIATTR_EXIT_INSTR_OFFSETS
	.align		4
        /*0038*/ 	.byte	0x04, 0x1c
        /*003a*/ 	.short	(.L_23 - .L_22)


	//   ....[0]....
.L_22:
        /*003c*/ 	.word	0x00000890


	//----- nvinfo : EIATTR_MAX_THREADS
	.align		4
.L_23:
        /*0040*/ 	.byte	0x04, 0x05
        /*0042*/ 	.short	(.L_25 - .L_24)
.L_24:
        /*0044*/ 	.word	0x0000000a
        /*0048*/ 	.word	0x00000001
        /*004c*/ 	.word	0x00000001


	//----- nvinfo : EIATTR_CRS_STACK_SIZE
	.align		4
.L_25:
        /*0050*/ 	.byte	0x04, 0x1e
        /*0052*/ 	.short	(.L_27 - .L_26)
.L_26:
        /*0054*/ 	.word	0x00000000


	//----- nvinfo : EIATTR_CBANK_PARAM_SIZE
	.align		4
.L_27:
        /*0058*/ 	.byte	0x03, 0x19
        /*005a*/ 	.short	0x0010


	//----- nvinfo : EIATTR_PARAM_CBANK
	.align		4
        /*005c*/ 	.byte	0x04, 0x0a
        /*005e*/ 	.short	(.L_29 - .L_28)
	.align		4
.L_28:
        /*0060*/ 	.word	index@(.nv.constant0.default_function_kernel)
        /*0064*/ 	.short	0x0380
        /*0066*/ 	.short	0x0010


	//----- nvinfo : EIATTR_SW_WAR
	.align		4
.L_29:
        /*0068*/ 	.byte	0x04, 0x36
        /*006a*/ 	.short	(.L_31 - .L_30)
.L_30:
        /*006c*/ 	.word	0x00000008
.L_31:


//--------------------- .nv.info.default_function_kernel_1 --------------------------
	.section	.nv.info.default_function_kernel_1,"",@"SHT_CUDA_INFO"
	.sectionflags	@""
	.align	4


	//----- nvinfo : EIATTR_CUDA_API_VERSION
	.align		4
        /*0000*/ 	.byte	0x04, 0x37
        /*0002*/ 	.short	(.L_33 - .L_32)
.L_32:
        /*0004*/ 	.word	0x00000082


	//----- nvinfo : EIATTR_KPARAM_INFO
	.align		4
.L_33:
        /*0008*/ 	.byte	0x04, 0x17
        /*000a*/ 	.short	(.L_35 - .L_34)
.L_34:
        /*000c*/ 	.word	0x00000000
        /*0010*/ 	.short	0x0002
        /*0012*/ 	.short	0x0010
        /*0014*/ 	.byte	0x00, 0xf5, 0x21, 0x00


	//----- nvinfo : EIATTR_KPARAM_INFO
	.align		4
.L_35:
        /*0018*/ 	.byte	0x04, 0x17
        /*001a*/ 	.short	(.L_37 - .L_36)
.L_36:
        /*001c*/ 	.word	0x00000000
        /*0020*/ 	.short	0x0001
        /*0022*/ 	.short	0x0008
        /*0024*/ 	.byte	0x00, 0xf5, 0x21, 0x00


	//----- nvinfo : EIATTR_KPARAM_INFO
	.align		4
.L_37:
        /*0028*/ 	.byte	0x04, 0x17
        /*002a*/ 	.short	(.L_39 - .L_38)
.L_38:
        /*002c*/ 	.word	0x00000000
        /*0030*/ 	.short	0x0000
        /*0032*/ 	.short	0x0000
        /*0034*/ 	.byte	0x00, 0xf5, 0x21, 0x00


	//----- nvinfo : EIATTR_SPARSE_MMA_MASK
	.align		4
.L_39:
        /*0038*/ 	.byte	0x03, 0x50
        /*003a*/ 	.short	0x0000


	//----- nvinfo : EIATTR_MAXREG_COUNT
	.align		4
        /*003c*/ 	.byte	0x03, 0x1b
        /*003e*/ 	.short	0x00ff


	//----- nvinfo : EIATTR_NUM_BARRIERS
	.align		4
        /*0040*/ 	.byte	0x02, 0x4c
        /*0042*/ 	.byte	0x01
	.zero		1


	//----- nvinfo : EIATTR_MERCURY_ISA_VERSION
	.align		4
        /*0044*/ 	.byte	0x03, 0x5f
        /*0046*/ 	.short	0x0101


	//----- nvinfo : EIATTR_VRC_CTA_INIT_COUNT
	.align		4
        /*0048*/ 	.byte	0x02, 0x4a
	.zero		1
	.zero		1


	//----- nvinfo : EIATTR_EXIT_INSTR_OFFSETS
	.align		4
        /*004c*/ 	.byte	0x04, 0x1c
        /*004e*/ 	.short	(.L_41 - .L_40)


	//   ....[0]....
.L_40:
        /*0050*/ 	.word	0x00002d70


	//----- nvinfo : EIATTR_CRS_STACK_SIZE
	.align		4
.L_41:
        /*0054*/ 	.byte	0x04, 0x1e
        /*0056*/ 	.short	(.L_43 - .L_42)
.L_42:
        /*0058*/ 	.word	0x00000000


	//----- nvinfo : EIATTR_CBANK_PARAM_SIZE
	.align		4
.L_43:
        /*005c*/ 	.byte	0x03, 0x19
        /*005e*/ 	.short	0x0018


	//----- nvinfo : EIATTR_PARAM_CBANK
	.align		4
        /*0060*/ 	.byte	0x04, 0x0a
        /*0062*/ 	.short	(.L_45 - .L_44)
	.align		4
.L_44:
        /*0064*/ 	.word	index@(.nv.constant0.default_function_kernel_1)
        /*0068*/ 	.short	0x0380
        /*006a*/ 	.short	0x0018


	//----- nvinfo : EIATTR_SW_WAR
	.align		4
.L_45:
        /*006c*/ 	.byte	0x04, 0x36
        /*006e*/ 	.short	(.L_47 - .L_46)
.L_46:
        /*0070*/ 	.word	0x00000008
.L_47:


//--------------------- .nv.callgraph             --------------------------
	.section	.nv.callgraph,"",@"SHT_CUDA_CALLGRAPH"
	.align	4
	.sectionentsize	8
	.align		4
        /*0000*/ 	.word	0x00000000
	.align		4
        /*0004*/ 	.word	0xffffffff
	.align		4
        /*0008*/ 	.word	0x00000000
	.align		4
        /*000c*/ 	.word	0xfffffffe
	.align		4
        /*0010*/ 	.word	0x00000000
	.align		4
        /*0014*/ 	.word	0xfffffffd
	.align		4
        /*0018*/ 	.word	0x00000000
	.align		4
        /*001c*/ 	.word	0xfffffffc


//--------------------- .text.default_function_kernel --------------------------
	.section	.text.default_function_kernel,"ax",@progbits
	.align	128
        .global         default_function_kernel
        .type           default_function_kernel,@function
        .size           default_function_kernel,(.L_x_87 - default_function_kernel)
        .other          default_function_kernel,@"STO_CUDA_ENTRY STV_DEFAULT"
default_function_kernel:
.text.default_function_kernel:
[----:B------:R-:W-:Y:S01]  /*0000*/  LDC R1, c[0x0][0x37c] ;  /* 0x0000df00ff017b82 */ /* 0x000fe20000000800 */
[----:B------:R-:W0:Y:S07]  /*0010*/  S2R R2, SR_CTAID.X ;  /* 0x0000000000027919 */ /* 0x000e2e0000002500 */
[----:B------:R-:W1:Y:S01]  /*0020*/  LDC.64 R6, c[0x0][0x388] ;  /* 0x0000e200ff067b82 */ /* 0x000e620000000a00 */
[----:B------:R-:W2:Y:S01]  /*0030*/  LDCU.64 UR4, c[0x0][0x358] ;  /* 0x00006b00ff0477ac */ /* 0x000ea20008000a00 */
[----:B------:R-:W0:Y:S02]  /*0040*/  S2R R3, SR_TID.X ;  /* 0x0000000000037919 */ /* 0x000e240000002100 */
[----:B0-----:R-:W-:-:S04]  /*0050*/  IMAD R2, R2, 0xa, R3 ;  /* 0x0000000a02027824 */ /* 0x001fc800078e0203 */
[----:B-1----:R-:W-:-:S05]  /*0060*/  IMAD.WIDE.U32 R6, R2, 0x4, R6 ;  /* 0x0000000402067825 */ /* 0x002fca00078e0006 */
[----:B--2---:R-:W2:Y:S01]  /*0070*/  LDG.E.CONSTANT R3, desc[UR4][R6.64] ;  /* 0x0000000406037981 */ /* 0x004ea2000c1e9900 */
[----:B------:R-:W-:Y:S01]  /*0080*/  BSSY.RECONVERGENT B0, `(.L_x_0) ;  /* 0x000000d000007945 */ /* 0x000fe20003800200 */
[----:B--2---:R-:W0:Y:S01]  /*0090*/  MUFU.RCP R4, R3 ;  /* 0x0000000300047308 */ /* 0x004e220000001000 */
[----:B------:R-:W-:-:S07]  /*00a0*/  FMUL R0, R3, |R3| ;  /* 0x4000000303007220 */ /* 0x000fce0000400000 */
[----:B------:R-:W1:Y:S01]  /*00b0*/  FCHK P0, R0, R3 ;  /* 0x0000000300007302 */ /* 0x000e620000000000 */
[----:B0-----:R-:W-:-:S04]  /*00c0*/  FFMA R5, -R3, R4, 1 ;  /* 0x3f80000003057423 */ /* 0x001fc80000000104 */
[----:B------:R-:W-:Y:S01]  /*00d0*/  FFMA R5, R4, R5, R4 ;  /* 0x0000000504057223 */ /* 0x000fe20000000004 */
[----:B------:R-:W-:-:S03]  /*00e0*/  FADD R4, |R3|, -RZ ;  /* 0x800000ff03047221 */ /* 0x000fc60000000200 */
[----:B------:R-:W-:-:S04]  /*00f0*/  FFMA R8, R0, R5, RZ ;  /* 0x0000000500087223 */ /* 0x000fc800000000ff */
[----:B------:R-:W-:-:S04]  /*0100*/  FFMA R9, -R3, R8, R0 ;  /* 0x0000000803097223 */ /* 0x000fc80000000100 */
[----:B------:R-:W-:Y:S01]  /*0110*/  FFMA R8, R5, R9, R8 ;  /* 0x0000000905087223 */ /* 0x000fe20000000008 */
[----:B-1----:R-:W-:Y:S06]  /*0120*/  @!P0 BRA `(.L_x_1) ;  /* 0x0000000000088947 */ /* 0x002fec0003800000 */
[----:B------:R-:W-:-:S07]  /*0130*/  MOV R10, 0x150 ;  /* 0x00000150000a7802 */ /* 0x000fce0000000f00 */
[----:B------:R-:W-:Y:S05]  /*0140*/  CALL.REL.NOINC `($__internal_0_$__cuda_sm3x_div_rn_noftz_f32_slowpath) ;  /* 0x0000000400d47944 */ /* 0x000fea0003c00000 */
.L_x_1:
[----:B------:R-:W-:Y:S05]  /*0150*/  BSYNC.RECONVERGENT B0 ;  /* 0x0000000000007941 */ /* 0x000fea0003800200 */
.L_x_0:
[----:B------:R-:W-:Y:S01]  /*0160*/  FADD R7, R3, R8 ;  /* 0x0000000803077221 */ /* 0x000fe20000000000 */
[----:B------:R-:W-:Y:S04]  /*0170*/  BSSY.RECONVERGENT B0, `(.L_x_2) ;  /* 0x0000042000007945 */ /* 0x000fe80003800200 */
[----:B------:R-:W-:-:S13]  /*0180*/  FSETP.GEU.AND P0, PT, R4, |R7|, PT ;  /* 0x400000070400720b */ /* 0x000fda0003f0e000 */
[----:B------:R-:W-:Y:S05]  /*0190*/  @!P0 BRA `(.L_x_3) ;  /* 0x0000000000fc8947 */ /* 0x000fea0003800000 */
[----:B------:R-:W-:-:S05]  /*01a0*/  FMUL R9, |R7|, 8388608 ;  /* 0x4b00000007097820 */ /* 0x000fca0000400200 */
[----:B------:R-:W-:-:S13]  /*01b0*/  FSETP.GTU.AND P0, PT, R4, R9, PT ;  /* 0x000000090400720b */ /* 0x000fda0003f0c000 */
[----:B------:R-:W-:Y:S05]  /*01c0*/  @P0 BRA `(.L_x_4) ;  /* 0x0000000000780947 */ /* 0x000fea0003800000 */
[C---:B------:R-:W-:Y:S01]  /*01d0*/  FMUL R0, |R7|.reuse, 16777216 ;  /* 0x4b80000007007820 */ /* 0x040fe20000400200 */
[C---:B------:R-:W-:Y:S01]  /*01e0*/  FSETP.GEU.AND P0, PT, |R7|.reuse, 1.175494350822287508e-38, PT ;  /* 0x008000000700780b */ /* 0x040fe20003f0e200 */
[----:B------:R-:W-:Y:S01]  /*01f0*/  FMUL R5, R4, 16777216 ;  /* 0x4b80000004057820 */ /* 0x000fe20000400000 */
[----:B------:R-:W-:Y:S01]  /*0200*/  FADD R6, |R7|, -RZ ;  /* 0x800000ff07067221 */ /* 0x000fe20000000200 */
[----:B------:R-:W-:Y:S01]  /*0210*/  BSSY.RECONVERGENT B1, `(.L_x_5) ;  /* 0x0000017000017945 */ /* 0x000fe20003800200 */
[----:B------:R-:W-:Y:S02]  /*0220*/  FSEL R0, R0, |R7|, !P0 ;  /* 0x4000000700007208 */ /* 0x000fe40004000000 */
[----:B------:R-:W-:-:S04]  /*0230*/  FSEL R5, R5, R4, !P0 ;  /* 0x0000000405057208 */ /* 0x000fc80004000000 */
[----:B------:R-:W0:Y:S02]  /*0240*/  MUFU.RCP R0, R0 ;  /* 0x0000000000007308 */ /* 0x000e240000001000 */
[----:B0-----:R-:W-:-:S06]  /*0250*/  FMUL R5, R0, R5 ;  /* 0x0000000500057220 */ /* 0x001fcc0000400000 */
[----:B------:R-:W0:Y:S02]  /*0260*/  FRND.TRUNC R5, R5 ;  /* 0x0000000500057307 */ /* 0x000e24000020d000 */
[----:B0-----:R-:W-:-:S05]  /*0270*/  FFMA R8, -|R7|, R5, R4 ;  /* 0x0000000507087223 */ /* 0x001fca0000000304 */
[----:B------:R-:W-:-:S13]  /*0280*/  ISETP.GE.U32.AND P0, PT, R8, R6, PT ;  /* 0x000000060800720c */ /* 0x000fda0003f06070 */
[----:B------:R-:W-:Y:S05]  /*0290*/  @!P0 BRA `(.L_x_6) ;  /* 0x0000000000388947 */ /* 0x000fea0003800000 */
[----:B------:R-:W-:-:S04]  /*02a0*/  ISETP.GE.U32.AND P0, PT, R8, -0x7fffffff, PT ;  /* 0x800000010800780c */ /* 0x000fc80003f06070 */
[----:B------:R-:W-:-:S09]  /*02b0*/  FSETP.GEU.OR P1, PT, R8, -|R7|, !P0 ;  /* 0xc00000070800720b */ /* 0x000fd2000472e400 */
[----:B------:R-:W-:-:S04]  /*02c0*/  @P0 FADD R0, R5, -1 ;  /* 0xbf80000005000421 */ /* 0x000fc80000000000 */
[----:B------:R-:W-:-:S04]  /*02d0*/  @!P1 FADD R0, R0, -1 ;  /* 0xbf80000000009421 */ /* 0x000fc80000000000 */
[----:B------:R-:W-:Y:S01]  /*02e0*/  @P0 IMAD.MOV.U32 R5, RZ, RZ, R0 ;  /* 0x000000ffff050224 */ /* 0x000fe200078e0000 */
[----:B------:R-:W-:Y:S06]  /*02f0*/  @P0 BRA `(.L_x_6) ;  /* 0x0000000000200947 */ /* 0x000fec0003800000 */
[----:B------:R-:W-:Y:S01]  /*0300*/  FADD R0, |R7|, |R7| ;  /* 0x4000000707007221 */ /* 0x000fe20000000200 */
[----:B------:R-:W-:-:S04]  /*0310*/  FADD R5, R5, 1 ;  /* 0x3f80000005057421 */ /* 0x000fc80000000000 */
[----:B------:R-:W-:-:S13]  /*0320*/  FSETP.GE.AND P0, PT, R8, R0, PT ;  /* 0x000000000800720b */ /* 0x000fda0003f06000 */
[----:B------:R-:W-:-:S05]  /*0330*/  @P0 FFMA R0, |R7|, -3, R8 ;  /* 0xc040000007000823 */ /* 0x000fca0000000208 */
[----:B------:R-:W-:Y:S01]  /*0340*/  FSETP.GE.AND P1, PT, R0, RZ, P0 ;  /* 0x000000ff0000720b */ /* 0x000fe20000726000 */
[----:B------:R-:W-:-:S12]  /*0350*/  @P0 FADD R0, R5, 1 ;  /* 0x3f80000005000421 */ /* 0x000fd80000000000 */
[----:B------:R-:W-:-:S04]  /*0360*/  @P1 FADD R0, R0, 1 ;  /* 0x3f80000000001421 */ /* 0x000fc80000000000 */
[----:B------:R-:W-:-:S07]  /*0370*/  @P0 IMAD.MOV.U32 R5, RZ, RZ, R0 ;  /* 0x000000ffff050224 */ /* 0x000fce00078e0000 */
.L_x_6:
[----:B------:R-:W-:Y:S05]  /*0380*/  BSYNC.RECONVERGENT B1 ;  /* 0x0000000000017941 */ /* 0x000fea0003800200 */
.L_x_5:
[----:B------:R-:W-:Y:S01]  /*0390*/  FFMA R4, -|R7|, R5, R4 ;  /* 0x0000000507047223 */ /* 0x000fe20000000304 */
[----:B------:R-:W-:Y:S06]  /*03a0*/  BRA `(.L_x_3) ;  /* 0x0000000000787947 */ /* 0x000fec0003800000 */
.L_x_4:
[----:B------:R-:W-:Y:S01]  /*03b0*/  LOP3.LUT R11, R9, 0xff800000, RZ, 0xc0, !PT ;  /* 0xff800000090b7812 */ /* 0x000fe200078ec0ff */
[----:B------:R-:W-:Y:S01]  /*03c0*/  BSSY.RECONVERGENT B1, `(.L_x_7) ;  /* 0x000001a000017945 */ /* 0x000fe20003800200 */
[----:B------:R-:W-:Y:S02]  /*03d0*/  FSETP.GT.AND P2, PT, |R7|, RZ, PT ;  /* 0x000000ff0700720b */ /* 0x000fe40003f44200 */
[C---:B------:R-:W-:Y:S02]  /*03e0*/  IADD3 R5, PT, PT, R4.reuse, 0xb800000, -R11 ;  /* 0x0b80000004057810 */ /* 0x040fe40007ffe80b */
[C---:B------:R-:W-:Y:S02]  /*03f0*/  LOP3.LUT R0, R4.reuse, 0x7fffff, RZ, 0xc0, !PT ;  /* 0x007fffff04007812 */ /* 0x040fe400078ec0ff */
[----:B------:R-:W-:Y:S02]  /*0400*/  LOP3.LUT P1, R5, R5, 0xff800000, RZ, 0xc0, !PT ;  /* 0xff80000005057812 */ /* 0x000fe4000782c0ff */
[----:B------:R-:W-:-:S02]  /*0410*/  ISETP.GT.U32.AND P0, PT, R4, 0x7f7fffff, PT ;  /* 0x7f7fffff0400780c */ /* 0x000fc40003f04070 */
[----:B------:R-:W-:Y:S02]  /*0420*/  FSEL R4, R11, +QNAN , P2 ;  /* 0x7fffffff0b047808 */ /* 0x000fe40001000000 */
[----:B------:R-:W-:Y:S02]  /*0430*/  LOP3.LUT R0, R0, 0x3f800000, RZ, 0xfc, !PT ;  /* 0x3f80000000007812 */ /* 0x000fe400078efcff */
[----:B------:R-:W-:-:S05]  /*0440*/  FSEL R8, R4, +QNAN , !P0 ;  /* 0x7fffffff04087808 */ /* 0x000fca0004000000 */
[----:B------:R-:W-:Y:S05]  /*0450*/  @!P1 BRA `(.L_x_8) ;  /* 0x0000000000409947 */ /* 0x000fea0003800000 */
[----:B------:R-:W-:-:S04]  /*0460*/  LOP3.LUT R4, R9, 0x7fffff, RZ, 0xc0, !PT ;  /* 0x007fffff09047812 */ /* 0x000fc800078ec0ff */
[----:B------:R-:W-:-:S04]  /*0470*/  LOP3.LUT R9, R4, 0x3f800000, RZ, 0xfc, !PT ;  /* 0x3f80000004097812 */ /* 0x000fc800078efcff */
[----:B------:R0:W1:Y:S03]  /*0480*/  MUFU.RCP R10, R9 ;  /* 0x00000009000a7308 */ /* 0x0000660000001000 */
.L_x_9:
[----:B------:R-:W-:-:S05]  /*0490*/  VIMNMX.U32 R4, PT, PT, R5, 0xb800000, PT ;  /* 0x0b80000005047848 */ /* 0x000fca0003fe0000 */
[----:B------:R-:W-:Y:S02]  /*04a0*/  IMAD.IADD R0, R4, 0x1, R0 ;  /* 0x0000000104007824 */ /* 0x000fe400078e0200 */
[----:B------:R-:W-:Y:S02]  /*04b0*/  IMAD.IADD R5, R5, 0x1, -R4 ;  /* 0x0000000105057824 */ /* 0x000fe400078e0a04 */
[----:B-1----:R-:W-:-:S03]  /*04c0*/  FMUL R7, R10, R0 ;  /* 0x000000000a077220 */ /* 0x002fc60000400000 */
[----:B------:R-:W-:Y:S01]  /*04d0*/  ISETP.NE.AND P1, PT, R5, RZ, PT ;  /* 0x000000ff0500720c */ /* 0x000fe20003f25270 */
[----:B------:R-:W-:-:S04]  /*04e0*/  FFMA R6, -R9, R7, R0 ;  /* 0x0000000709067223 */ /* 0x000fc80000000100 */
[----:B------:R-:W-:-:S04]  /*04f0*/  FFMA R7, R10, R6, R7 ;  /* 0x000000060a077223 */ /* 0x000fc80000000007 */
[----:B------:R-:W-:-:S04]  /*0500*/  FFMA R6, -R9, R7, R0 ;  /* 0x0000000709067223 */ /* 0x000fc80000000100 */
[----:B------:R-:W-:-:S04]  /*0510*/  FFMA.RZ R6, R10, R6, R7 ;  /* 0x000000060a067223 */ /* 0x000fc8000000c007 */
[----:B------:R-:W1:Y:S02]  /*0520*/  FRND.TRUNC R7, R6 ;  /* 0x0000000600077307 */ /* 0x000e64000020d000 */
[----:B-1----:R-:W-:-:S05]  /*0530*/  FFMA R0, -R9, R7, R0 ;  /* 0x0000000709007223 */ /* 0x002fca0000000100 */
[----:B------:R-:W-:-:S13]  /*0540*/  ISETP.NE.AND P0, PT, R0, RZ, PT ;  /* 0x000000ff0000720c */ /* 0x000fda0003f05270 */
[----:B------:R-:W-:Y:S05]  /*0550*/  @P0 BRA P1, `(.L_x_9) ;  /* 0xfffffffc00cc0947 */ /* 0x000fea000083ffff */
.L_x_8:
[----:B------:R-:W-:Y:S05]  /*0560*/  BSYNC.RECONVERGENT B1 ;  /* 0x0000000000017941 */ /* 0x000fea0003800200 */
.L_x_7:
[----:B------:R-:W-:-:S04]  /*0570*/  FMUL R5, R0, 1.1920928955078125e-07 ;  /* 0x3400000000057820 */ /* 0x000fc80000400000 */
[----:B------:R-:W-:-:S07]  /*0580*/  FMUL R4, R8, R5 ;  /* 0x0000000508047220 */ /* 0x000fce0000400000 */
.L_x_3:
[----:B------:R-:W-:Y:S05]  /*0590*/  BSYNC.RECONVERGENT B0 ;  /* 0x0000000000007941 */ /* 0x000fea0003800200 */
.L_x_2:
[C---:B------:R-:W-:Y:S01]  /*05a0*/  FSETP.NAN.AND P0, PT, |R4|.reuse, |R4|, PT ;  /* 0x400000040400720b */ /* 0x040fe20003f08200 */
[----:B------:R-:W-:Y:S01]  /*05b0*/  IMAD.MOV.U32 R6, RZ, RZ, 0x3e800000 ;  /* 0x3e800000ff067424 */ /* 0x000fe200078e00ff */
[----:B------:R-:W-:-:S04]  /*05c0*/  LOP3.LUT R3, R4, 0x80000000, R3, 0xb8, !PT ;  /* 0x8000000004037812 */ /* 0x000fc800078eb803 */
[----:B------:R-:W-:-:S04]  /*05d0*/  FSEL R8, R4, R3, P0 ;  /* 0x0000000304087208 */ /* 0x000fc80000000000 */
[C---:B------:R-:W-:Y:S01]  /*05e0*/  FSETP.GT.AND P0, PT, |R8|.reuse, 8388608, PT ;  /* 0x4b0000000800780b */ /* 0x040fe20003f04200 */
[----:B------:R-:W-:-:S04]  /*05f0*/  FFMA R0, R8, R8, 1 ;  /* 0x3f80000008007423 */ /* 0x000fc80000000008 */
[----:B------:R-:W1:Y:S02]  /*0600*/  MUFU.RSQ R3, R0 ;  /* 0x0000000000037308 */ /* 0x000e640000001400 */
[----:B-1----:R-:W-:-:S06]  /*0610*/  FFMA R3, R0, R3, 1 ;  /* 0x3f80000000037423 */ /* 0x002fcc0000000003 */
[----:B------:R-:W1:Y:S02]  /*0620*/  MUFU.RCP R3, R3 ;  /* 0x0000000300037308 */ /* 0x000e640000001000 */
[----:B-1----:R-:W-:Y:S01]  /*0630*/  FMUL R4, |R8|, R3 ;  /* 0x0000000308047220 */ /* 0x002fe20000400200 */
[----:B------:R-:W-:-:S03]  /*0640*/  IMAD.MOV.U32 R3, RZ, RZ, 0x3d39bf78 ;  /* 0x3d39bf78ff037424 */ /* 0x000fc600078e00ff */
[----:B------:R-:W-:-:S05]  /*0650*/  FFMA R4, |R8|, R4, |R8| ;  /* 0x0000000408047223 */ /* 0x000fca0000000608 */
[----:B------:R-:W-:-:S04]  /*0660*/  FSEL R7, |R8|, R4, P0 ;  /* 0x0000000408077208 */ /* 0x000fc80000000200 */
[C---:B------:R-:W-:Y:S01]  /*0670*/  ISETP.GE.U32.AND P1, PT, R7.reuse, 0x7f800000, PT ;  /* 0x7f8000000700780c */ /* 0x040fe20003f26070 */
[----:B------:R-:W-:-:S03]  /*0680*/  FADD.RZ R4, R7, 1 ;  /* 0x3f80000007047421 */ /* 0x000fc6000000c000 */
[----:B------:R-:W-:Y:S02]  /*0690*/  ISETP.GT.AND P2, PT, R7, -0x40800000, P1 ;  /* 0xbf8000000700780c */ /* 0x000fe40000f44270 */
[----:B------:R-:W-:-:S04]  /*06a0*/  IADD3 R4, PT, PT, R4, -0x3f400000, RZ ;  /* 0xc0c0000004047810 */ /* 0x000fc80007ffe0ff */
[----:B------:R-:W-:-:S04]  /*06b0*/  LOP3.LUT R4, R4, 0xff800000, RZ, 0xc0, !PT ;  /* 0xff80000004047812 */ /* 0x000fc800078ec0ff */
[----:B------:R-:W-:Y:S01]  /*06c0*/  IADD3 R5, PT, PT, -R4, 0x40800000, RZ ;  /* 0x4080000004057810 */ /* 0x000fe20007ffe1ff */
[----:B------:R-:W-:Y:S01]  /*06d0*/  IMAD.IADD R0, R7, 0x1, -R4 ;  /* 0x0000000107007824 */ /* 0x000fe200078e0a04 */
[----:B------:R-:W-:-:S03]  /*06e0*/  I2FP.F32.S32 R4, R4 ;  /* 0x0000000400047245 */ /* 0x000fc60000201400 */
[----:B------:R-:W-:Y:S02]  /*06f0*/  FFMA R5, R5, R6, -1 ;  /* 0xbf80000005057423 */ /* 0x000fe40000000006 */
[----:B------:R-:W-:Y:S02]  /*0700*/  FMUL R4, R4, 1.1920928955078125e-07 ;  /* 0x3400000004047820 */ /* 0x000fe40000400000 */
[----:B------:R-:W-:-:S04]  /*0710*/  FADD R0, R0, R5 ;  /* 0x0000000500007221 */ /* 0x000fc80000000000 */
[----:B------:R-:W-:-:S04]  /*0720*/  FFMA R3, R0, -R3, 0.10546888411045074463 ;  /* 0x3dd8001200037423 */ /* 0x000fc80000000803 */
[----:B------:R-:W-:-:S04]  /*0730*/  FFMA R3, R0, R3, -0.13229703903198242188 ;  /* 0xbe0778e000037423 */ /* 0x000fc80000000003 */
[----:B------:R-:W-:-:S04]  /*0740*/  FFMA R3, R0, R3, 0.14491446316242218018 ;  /* 0x3e14647500037423 */ /* 0x000fc80000000003 */
[----:B------:R-:W-:-:S04]  /*0750*/  FFMA R3, R0, R3, -0.16641564667224884033 ;  /* 0xbe2a68dd00037423 */ /* 0x000fc80000000003 */
[----:B------:R-:W-:-:S04]  /*0760*/  FFMA R3, R0, R3, 0.19988867640495300293 ;  /* 0x3e4caf9e00037423 */ /* 0x000fc80000000003 */
[----:B------:R-:W-:-:S04]  /*0770*/  FFMA R3, R0, R3, -0.25000196695327758789 ;  /* 0xbe80004200037423 */ /* 0x000fc80000000003 */
[----:B------:R-:W-:-:S04]  /*0780*/  FFMA R3, R0, R3, 0.33333510160446166992 ;  /* 0x3eaaaae600037423 */ /* 0x000fc80000000003 */
[----:B------:R-:W-:-:S04]  /*0790*/  FFMA R3, R0, R3, -0.5 ;  /* 0xbf00000000037423 */ /* 0x000fc80000000003 */
[----:B------:R-:W-:-:S04]  /*07a0*/  FMUL R3, R0, R3 ;  /* 0x0000000300037220 */ /* 0x000fc80000400000 */
[----:B------:R-:W-:Y:S01]  /*07b0*/  FFMA R3, R0, R3, R0 ;  /* 0x0000000300037223 */ /* 0x000fe20000000000 */
[----:B------:R-:W-:-:S03]  /*07c0*/  @P1 MOV R0, 0x7f800000 ;  /* 0x7f80000000001802 */ /* 0x000fc60000000f00 */
[----:B------:R-:W-:Y:S02]  /*07d0*/  FFMA R3, R4, 0.69314718246459960938, R3 ;  /* 0x3f31721804037823 */ /* 0x000fe40000000003 */
[----:B------:R-:W1:Y:S01]  /*07e0*/  LDC.64 R4, c[0x0][0x380] ;  /* 0x0000e000ff047b82 */ /* 0x000e620000000a00 */
[C---:B------:R-:W-:Y:S01]  /*07f0*/  @P2 FFMA R3, R7.reuse, R0, +INF ;  /* 0x7f80000007032423 */ /* 0x040fe20000000000 */
[----:B------:R-:W-:-:S04]  /*0800*/  @P1 FSETP.NEU.AND P2, PT, R7, RZ, PT ;  /* 0x000000ff0700120b */ /* 0x000fc80003f4d000 */
[----:B------:R-:W-:-:S05]  /*0810*/  @P1 FSEL R3, R3, -RZ, P2 ;  /* 0x800000ff03031208 */ /* 0x000fca0001000000 */
[----:B------:R-:W-:-:S04]  /*0820*/  IMAD.MOV.U32 R7, RZ, RZ, R3 ;  /* 0x000000ffff077224 */ /* 0x000fc800078e0003 */
[----:B------:R-:W-:Y:S01]  /*0830*/  @P0 FADD R7, R7, 0.69314718246459960938 ;  /* 0x3f31721807070421 */ /* 0x000fe20000000000 */
[----:B------:R-:W-:-:S04]  /*0840*/  FSETP.NAN.AND P0, PT, |R8|, |R8|, PT ;  /* 0x400000080800720b */ /* 0x000fc80003f08200 */
[----:B------:R-:W-:Y:S01]  /*0850*/  LOP3.LUT R0, R7, 0x80000000, R8, 0xb8, !PT ;  /* 0x8000000007007812 */ /* 0x000fe200078eb808 */
[----:B-1----:R-:W-:-:S03]  /*0860*/  IMAD.WIDE.U32 R2, R2, 0x4, R4 ;  /* 0x0000000402027825 */ /* 0x002fc600078e0004 */
[----:B------:R-:W-:-:S05]  /*0870*/  FSEL R5, R0, R7, !P0 ;  /* 0x0000000700057208 */ /* 0x000fca0004000000 */
[----:B------:R-:W-:Y:S01]  /*0880*/  STG.E desc[UR4][R2.64], R5 ;  /* 0x0000000502007986 */ /* 0x000fe2000c101904 */
[----:B------:R-:W-:Y:S05]  /*0890*/  EXIT ;  /* 0x000000000000794d */ /* 0x000fea0003800000 */
        .weak           $__internal_0_$__cuda_sm3x_div_rn_noftz_f32_slowpath
        .type           $__internal_0_$__cuda_sm3x_div_rn_noftz_f32_slowpath,@function
        .size           $__internal_0_$__cuda_sm3x_div_rn_noftz_f32_slowpath,(.L_x_87 - $__internal_0_$__cuda_sm3x_div_rn_noftz_f32_slowpath)
$__internal_0_$__cuda_sm3x_div_rn_noftz_f32_slowpath:
[--C-:B------:R-:W-:Y:S01]  /*08a0*/  SHF.R.U32.HI R6, RZ, 0x17, R3.reuse ;  /* 0x00000017ff067819 */ /* 0x100fe20000011603 */
[----:B------:R-:W-:Y:S01]  /*08b0*/  BSSY.RECONVERGENT B1, `(.L_x_10) ;  /* 0x0000064000017945 */ /* 0x000fe20003800200 */
[----:B------:R-:W-:Y:S01]  /*08c0*/  SHF.R.U32.HI R5, RZ, 0x17, R0 ;  /* 0x00000017ff057819 */ /* 0x000fe20000011600 */
[----:B------:R-:W-:Y:S01]  /*08d0*/  IMAD.MOV.U32 R8, RZ, RZ, R3 ;  /* 0x000000ffff087224 */ /* 0x000fe200078e0003 */
[----:B------:R-:W-:Y:S02]  /*08e0*/  LOP3.LUT R6, R6, 0xff, RZ, 0xc0, !PT ;  /* 0x000000ff06067812 */ /* 0x000fe400078ec0ff */
[----:B------:R-:W-:Y:S02]  /*08f0*/  LOP3.LUT R5, R5, 0xff, RZ, 0xc0, !PT ;  /* 0x000000ff05057812 */ /* 0x000fe400078ec0ff */
[----:B------:R-:W-:Y:S01]  /*0900*/  MOV R7, R0 ;  /* 0x0000000000077202 */ /* 0x000fe20000000f00 */
[----:B------:R-:W-:Y:S02]  /*0910*/  VIADD R12, R6, 0xffffffff ;  /* 0xffffffff060c7836 */ /* 0x000fe40000000000 */
[----:B------:R-:W-:-:S03]  /*0920*/  VIADD R11, R5, 0xffffffff ;  /* 0xffffffff050b7836 */ /* 0x000fc60000000000 */
[----:B------:R-:W-:-:S04]  /*0930*/  ISETP.GT.U32.AND P0, PT, R12, 0xfd, PT ;  /* 0x000000fd0c00780c */ /* 0x000fc80003f04070 */
[----:B------:R-:W-:-:S13]  /*0940*/  ISETP.GT.U32.OR P0, PT, R11, 0xfd, P0 ;  /* 0x000000fd0b00780c */ /* 0x000fda0000704470 */
[----:B------:R-:W-:Y:S01]  /*0950*/  @!P0 IMAD.MOV.U32 R9, RZ, RZ, RZ ;  /* 0x000000ffff098224 */ /* 0x000fe200078e00ff */
[----:B------:R-:W-:Y:S06]  /*0960*/  @!P0 BRA `(.L_x_11) ;  /* 0x00000000005c8947 */ /* 0x000fec0003800000 */
[----:B------:R-:W-:Y:S02]  /*0970*/  FSETP.GTU.FTZ.AND P1, PT, |R3|, +INF , PT ;  /* 0x7f8000000300780b */ /* 0x000fe40003f3c200 */
[----:B------:R-:W-:-:S04]  /*0980*/  FSETP.GTU.FTZ.AND P0, PT, |R0|, +INF , PT ;  /* 0x7f8000000000780b */ /* 0x000fc80003f1c200 */
[----:B------:R-:W-:-:S13]  /*0990*/  PLOP3.LUT P0, PT, P0, P1, PT, 0xf8, 0x8f ;  /* 0x00000000008f781c */ /* 0x000fda0000703f70 */
[----:B------:R-:W-:Y:S05]  /*09a0*/  @P0 BRA `(.L_x_12) ;  /* 0x00000004004c0947 */ /* 0x000fea0003800000 */
[----:B------:R-:W-:-:S13]  /*09b0*/  LOP3.LUT P0, RZ, R8, 0x7fffffff, R7, 0xc8, !PT ;  /* 0x7fffffff08ff7812 */ /* 0x000fda000780c807 */
[----:B------:R-:W-:Y:S05]  /*09c0*/  @!P0 BRA `(.L_x_13) ;  /* 0x00000004003c8947 */ /* 0x000fea0003800000 */
[C---:B------:R-:W-:Y:S02]  /*09d0*/  FSETP.NEU.FTZ.AND P2, PT, |R0|.reuse, +INF , PT ;  /* 0x7f8000000000780b */ /* 0x040fe40003f5d200 */
[----:B------:R-:W-:Y:S02]  /*09e0*/  FSETP.NEU.FTZ.AND P1, PT, |R3|, +INF , PT ;  /* 0x7f8000000300780b */ /* 0x000fe40003f3d200 */
[----:B------:R-:W-:-:S11]  /*09f0*/  FSETP.NEU.FTZ.AND P0, PT, |R0|, +INF , PT ;  /* 0x7f8000000000780b */ /* 0x000fd60003f1d200 */
[----:B------:R-:W-:Y:S05]  /*0a00*/  @!P1 BRA !P2, `(.L_x_13) ;  /* 0x00000004002c9947 */ /* 0x000fea0005000000 */
[----:B------:R-:W-:-:S04]  /*0a10*/  LOP3.LUT P2, RZ, R7, 0x7fffffff, RZ, 0xc0, !PT ;  /* 0x7fffffff07ff7812 */ /* 0x000fc8000784c0ff */
[----:B------:R-:W-:-:S13]  /*0a20*/  PLOP3.LUT P1, PT, P1, P2, PT, 0x2f, 0xf2 ;  /* 0x0000000000f2781c */ /* 0x000fda0000f24577 */
[----:B------:R-:W-:Y:S05]  /*0a30*/  @P1 BRA `(.L_x_14) ;  /* 0x0000000400181947 */ /* 0x000fea0003800000 */
[----:B------:R-:W-:-:S04]  /*0a40*/  LOP3.LUT P1, RZ, R8, 0x7fffffff, RZ, 0xc0, !PT ;  /* 0x7fffffff08ff7812 */ /* 0x000fc8000782c0ff */
[----:B------:R-:W-:-:S13]  /*0a50*/  PLOP3.LUT P0, PT, P0, P1, PT, 0x2f, 0xf2 ;  /* 0x0000000000f2781c */ /* 0x000fda0000702577 */
[----:B------:R-:W-:Y:S05]  /*0a60*/  @P0 BRA `(.L_x_15) ;  /* 0x0000000400000947 */ /* 0x000fea0003800000 */
[----:B------:R-:W-:Y:S02]  /*0a70*/  ISETP.GE.AND P0, PT, R11, RZ, PT ;  /* 0x000000ff0b00720c */ /* 0x000fe40003f06270 */
[----:B------:R-:W-:-:S11]  /*0a80*/  ISETP.GE.AND P1, PT, R12, RZ, PT ;  /* 0x000000ff0c00720c */ /* 0x000fd60003f26270 */
[----:B------:R-:W-:Y:S01]  /*0a90*/  @P0 IMAD.MOV.U32 R9, RZ, RZ, RZ ;  /* 0x000000ffff090224 */ /* 0x000fe200078e00ff */
[----:B------:R-:W-:Y:S01]  /*0aa0*/  @!P0 MOV R9, 0xffffffc0 ;  /* 0xffffffc000098802 */ /* 0x000fe20000000f00 */
[----:B------:R-:W-:Y:S01]  /*0ab0*/  @!P0 FFMA R7, R0, 1.84467440737095516160e+19, RZ ;  /* 0x5f80000000078823 */ /* 0x000fe200000000ff */
[----:B------:R-:W-:-:S03]  /*0ac0*/  @!P1 FFMA R8, R3, 1.84467440737095516160e+19, RZ ;  /* 0x5f80000003089823 */ /* 0x000fc600000000ff */
[----:B------:R-:W-:-:S07]  /*0ad0*/  @!P1 VIADD R9, R9, 0x40 ;  /* 0x0000004009099836 */ /* 0x000fce0000000000 */
.L_x_11:
[----:B------:R-:W-:Y:S01]  /*0ae0*/  LEA R11, R6, 0xc0800000, 0x17 ;  /* 0xc0800000060b7811 */ /* 0x000fe200078eb8ff */
[----:B------:R-:W-:Y:S01]  /*0af0*/  VIADD R5, R5, 0xffffff81 ;  /* 0xffffff8105057836 */ /* 0x000fe20000000000 */
[----:B------:R-:W-:Y:S03]  /*0b00*/  BSSY.RECONVERGENT B2, `(.L_x_16) ;  /* 0x0000035000027945 */ /* 0x000fe60003800200 */
[----:B------:R-:W-:Y:S01]  /*0b10*/  IMAD.IADD R11, R8, 0x1, -R11 ;  /* 0x00000001080b7824 */ /* 0x000fe200078e0a0b */
[C---:B------:R-:W-:Y:S01]  /*0b20*/  IADD3 R6, PT, PT, R5.reuse, 0x7f, -R6 ;  /* 0x0000007f05067810 */ /* 0x040fe20007ffe806 */
[----:B------:R-:W-:Y:S02]  /*0b30*/  IMAD R0, R5, -0x800000, R7 ;  /* 0xff80000005007824 */ /* 0x000fe400078e0207 */
[----:B------:R-:W0:Y:S01]  /*0b40*/  MUFU.RCP R8, R11 ;  /* 0x0000000b00087308 */ /* 0x000e220000001000 */
[----:B------:R-:W-:Y:S01]  /*0b50*/  FADD.FTZ R13, -R11, -RZ ;  /* 0x800000ff0b0d7221 */ /* 0x000fe20000010100 */
[----:B------:R-:W-:-:S03]  /*0b60*/  IADD3 R6, PT, PT, R6, R9, RZ ;  /* 0x0000000906067210 */ /* 0x000fc60007ffe0ff */
[----:B0-----:R-:W-:-:S04]  /*0b70*/  FFMA R15, R8, R13, 1 ;  /* 0x3f800000080f7423 */ /* 0x001fc8000000000d */
[----:B------:R-:W-:-:S04]  /*0b80*/  FFMA R12, R8, R15, R8 ;  /* 0x0000000f080c7223 */ /* 0x000fc80000000008 */
[----:B------:R-:W-:-:S04]  /*0b90*/  FFMA R7, R0, R12, RZ ;  /* 0x0000000c00077223 */ /* 0x000fc800000000ff */
[----:B------:R-:W-:-:S04]  /*0ba0*/  FFMA R8, R13, R7, R0 ;  /* 0x000000070d087223 */ /* 0x000fc80000000000 */
[----:B------:R-:W-:-:S04]  /*0bb0*/  FFMA R15, R12, R8, R7 ;  /* 0x000000080c0f7223 */ /* 0x000fc80000000007 */
[----:B------:R-:W-:-:S04]  /*0bc0*/  FFMA R8, R13, R15, R0 ;  /* 0x0000000f0d087223 */ /* 0x000fc80000000000 */
[----:B------:R-:W-:-:S05]  /*0bd0*/  FFMA R7, R12, R8, R15 ;  /* 0x000000080c077223 */ /* 0x000fca000000000f */
[----:B------:R-:W-:-:S04]  /*0be0*/  SHF.R.U32.HI R0, RZ, 0x17, R7 ;  /* 0x00000017ff007819 */ /* 0x000fc80000011607 */
[----:B------:R-:W-:-:S05]  /*0bf0*/  LOP3.LUT R0, R0, 0xff, RZ, 0xc0, !PT ;  /* 0x000000ff00007812 */ /* 0x000fca00078ec0ff */
[----:B------:R-:W-:-:S04]  /*0c00*/  IMAD.IADD R11, R0, 0x1, R6 ;  /* 0x00000001000b7824 */ /* 0x000fc800078e0206 */
[----:B------:R-:W-:-:S05]  /*0c10*/  VIADD R0, R11, 0xffffffff ;  /* 0xffffffff0b007836 */ /* 0x000fca0000000000 */
[----:B------:R-:W-:-:S13]  /*0c20*/  ISETP.GE.U32.AND P0, PT, R0, 0xfe, PT ;  /* 0x000000fe0000780c */ /* 0x000fda0003f06070 */
[----:B------:R-:W-:Y:S05]  /*0c30*/  @!P0 BRA `(.L_x_17) ;  /* 0x0000000000808947 */ /* 0x000fea0003800000 */
[----:B------:R-:W-:-:S13]  /*0c40*/  ISETP.GT.AND P0, PT, R11, 0xfe, PT ;  /* 0x000000fe0b00780c */ /* 0x000fda0003f04270 */
[----:B------:R-:W-:Y:S05]  /*0c50*/  @P0 BRA `(.L_x_18) ;  /* 0x00000000006c0947 */ /* 0x000fea0003800000 */
[----:B------:R-:W-:-:S13]  /*0c60*/  ISETP.GE.AND P0, PT, R11, 0x1, PT ;  /* 0x000000010b00780c */ /* 0x000fda0003f06270 */
[----:B------:R-:W-:Y:S05]  /*0c70*/  @P0 BRA `(.L_x_19) ;  /* 0x0000000000740947 */ /* 0x000fea0003800000 */
[----:B------:R-:W-:Y:S02]  /*0c80*/  ISETP.GE.AND P0, PT, R11, -0x18, PT ;  /* 0xffffffe80b00780c */ /* 0x000fe40003f06270 */
[----:B------:R-:W-:-:S11]  /*0c90*/  LOP3.LUT R7, R7, 0x80000000, RZ, 0xc0, !PT ;  /* 0x8000000007077812 */ /* 0x000fd600078ec0ff */
[----:B------:R-:W-:Y:S05]  /*0ca0*/  @!P0 BRA `(.L_x_19) ;  /* 0x0000000000688947 */ /* 0x000fea0003800000 */
[CCC-:B------:R-:W-:Y:S01]  /*0cb0*/  FFMA.RZ R0, R12.reuse, R8.reuse, R15.reuse ;  /* 0x000000080c007223 */ /* 0x1c0fe2000000c00f */
[C---:B------:R-:W-:Y:S02]  /*0cc0*/  VIADD R9, R11.reuse, 0x20 ;  /* 0x000000200b097836 */ /* 0x040fe40000000000 */
[-CC-:B------:R-:W-:Y:S01]  /*0cd0*/  FFMA.RM R5, R12, R8.reuse, R15.reuse ;  /* 0x000000080c057223 */ /* 0x180fe2000000400f */
[C---:B------:R-:W-:Y:S02]  /*0ce0*/  ISETP.NE.AND P2, PT, R11.reuse, RZ, PT ;  /* 0x000000ff0b00720c */ /* 0x040fe40003f45270 */
[----:B------:R-:W-:Y:S01]  /*0cf0*/  LOP3.LUT R6, R0, 0x7fffff, RZ, 0xc0, !PT ;  /* 0x007fffff00067812 */ /* 0x000fe200078ec0ff */
[----:B------:R-:W-:Y:S01]  /*0d00*/  FFMA.RP R0, R12, R8, R15 ;  /* 0x000000080c007223 */ /* 0x000fe2000000800f */
[----:B------:R-:W-:Y:S02]  /*0d10*/  ISETP.NE.AND P1, PT, R11, RZ, PT ;  /* 0x000000ff0b00720c */ /* 0x000fe40003f25270 */
[----:B------:R-:W-:-:S02]  /*0d20*/  LOP3.LUT R6, R6, 0x800000, RZ, 0xfc, !PT ;  /* 0x0080000006067812 */ /* 0x000fc400078efcff */
[----:B------:R-:W-:Y:S02]  /*0d30*/  IADD3 R8, PT, PT, -R11, RZ, RZ ;  /* 0x000000ff0b087210 */ /* 0x000fe40007ffe1ff */
[----:B------:R-:W-:Y:S02]  /*0d40*/  SHF.L.U32 R9, R6, R9, RZ ;  /* 0x0000000906097219 */ /* 0x000fe400000006ff */
[----:B------:R-:W-:Y:S02]  /*0d50*/  FSETP.NEU.FTZ.AND P0, PT, R0, R5, PT ;  /* 0x000000050000720b */ /* 0x000fe40003f1d000 */
[----:B------:R-:W-:Y:S02]  /*0d60*/  SEL R5, R8, RZ, P2 ;  /* 0x000000ff08057207 */ /* 0x000fe40001000000 */
[----:B------:R-:W-:Y:S02]  /*0d70*/  ISETP.NE.AND P1, PT, R9, RZ, P1 ;  /* 0x000000ff0900720c */ /* 0x000fe40000f25270 */
[----:B------:R-:W-:-:S02]  /*0d80*/  SHF.R.U32.HI R5, RZ, R5, R6 ;  /* 0x00000005ff057219 */ /* 0x000fc40000011606 */
[----:B------:R-:W-:Y:S02]  /*0d90*/  PLOP3.LUT P0, PT, P0, P1, PT, 0xf8, 0x8f ;  /* 0x00000000008f781c */ /* 0x000fe40000703f70 */
[----:B------:R-:W-:Y:S02]  /*0da0*/  SHF.R.U32.HI R9, RZ, 0x1, R5 ;  /* 0x00000001ff097819 */ /* 0x000fe40000011605 */
[----:B------:R-:W-:-:S04]  /*0db0*/  SEL R0, RZ, 0x1, !P0 ;  /* 0x00000001ff007807 */ /* 0x000fc80004000000 */
[----:B------:R-:W-:-:S04]  /*0dc0*/  LOP3.LUT R0, R0, 0x1, R9, 0xf8, !PT ;  /* 0x0000000100007812 */ /* 0x000fc800078ef809 */
[----:B------:R-:W-:-:S05]  /*0dd0*/  LOP3.LUT R0, R0, R5, RZ, 0xc0, !PT ;  /* 0x0000000500007212 */ /* 0x000fca00078ec0ff */
[----:B------:R-:W-:-:S05]  /*0de0*/  IMAD.IADD R0, R9, 0x1, R0 ;  /* 0x0000000109007824 */ /* 0x000fca00078e0200 */
[----:B------:R-:W-:Y:S01]  /*0df0*/  LOP3.LUT R7, R0, R7, RZ, 0xfc, !PT ;  /* 0x0000000700077212 */ /* 0x000fe200078efcff */
[----:B------:R-:W-:Y:S06]  /*0e00*/  BRA `(.L_x_19) ;  /* 0x0000000000107947 */ /* 0x000fec0003800000 */
.L_x_18:
[----:B------:R-:W-:-:S04]  /*0e10*/  LOP3.LUT R7, R7, 0x80000000, RZ, 0xc0, !PT ;  /* 0x8000000007077812 */ /* 0x000fc800078ec0ff */
[----:B------:R-:W-:Y:S01]  /*0e20*/  LOP3.LUT R7, R7, 0x7f800000, RZ, 0xfc, !PT ;  /* 0x7f80000007077812 */ /* 0x000fe200078efcff */
[----:B------:R-:W-:Y:S06]  /*0e30*/  BRA `(.L_x_19) ;  /* 0x0000000000047947 */ /* 0x000fec0003800000 */
.L_x_17:
[----:B------:R-:W-:-:S07]  /*0e40*/  IMAD R7, R6, 0x800000, R7 ;  /* 0x0080000006077824 */ /* 0x000fce00078e0207 */
.L_x_19:
[----:B------:R-:W-:Y:S05]  /*0e50*/  BSYNC.RECONVERGENT B2 ;  /* 0x0000000000027941 */ /* 0x000fea0003800200 */
.L_x_16:
[----:B------:R-:W-:Y:S05]  /*0e60*/  BRA `(.L_x_20) ;  /* 0x0000000000207947 */ /* 0x000fea0003800000 */
.L_x_15:
[----:B------:R-:W-:-:S04]  /*0e70*/  LOP3.LUT R7, R8, 0x80000000, R7, 0x48, !PT ;  /* 0x8000000008077812 */ /* 0x000fc800078e4807 */
[----:B------:R-:W-:Y:S01]  /*0e80*/  LOP3.LUT R7, R7, 0x7f800000, RZ, 0xfc, !PT ;  /* 0x7f80000007077812 */ /* 0x000fe200078efcff */
[----:B------:R-:W-:Y:S06]  /*0e90*/  BRA `(.L_x_20) ;  /* 0x0000000000147947 */ /* 0x000fec0003800000 */
.L_x_14:
[----:B------:R-:W-:Y:S01]  /*0ea0*/  LOP3.LUT R7, R8, 0x80000000, R7, 0x48, !PT ;  /* 0x8000000008077812 */ /* 0x000fe200078e4807 */
[----:B------:R-:W-:Y:S06]  /*0eb0*/  BRA `(.L_x_20) ;  /* 0x00000000000c7947 */ /* 0x000fec0003800000 */
.L_x_13:
[----:B------:R-:W0:Y:S01]  /*0ec0*/  MUFU.RSQ R7, -QNAN ;  /* 0xffc0000000077908 */ /* 0x000e220000001400 */
[----:B------:R-:W-:Y:S05]  /*0ed0*/  BRA `(.L_x_20) ;  /* 0x0000000000047947 */ /* 0x000fea0003800000 */
.L_x_12:
[----:B------:R-:W-:-:S07]  /*0ee0*/  FADD.FTZ R7, R0, R3 ;  /* 0x0000000300077221 */ /* 0x000fce0000010000 */
.L_x_20:
[----:B------:R-:W-:Y:S05]  /*0ef0*/  BSYNC.RECONVERGENT B1 ;  /* 0x0000000000017941 */ /* 0x000fea0003800200 */
.L_x_10:
[----:B0-----:R-:W-:Y:S01]  /*0f00*/  IMAD.MOV.U32 R8, RZ, RZ, R7 ;  /* 0x000000ffff087224 */ /* 0x001fe200078e0007 */
[----:B------:R-:W-:Y:S01]  /*0f10*/  MOV R6, R10 ;  /* 0x0000000a00067202 */ /* 0x000fe20000000f00 */
[----:B------:R-:W-:-:S04]  /*0f20*/  IMAD.MOV.U32 R7, RZ, RZ, 0x0 ;  /* 0x00000000ff077424 */ /* 0x000fc800078e00ff */
[----:B------:R-:W-:Y:S05]  /*0f30*/  RET.REL.NODEC R6 `(default_function_kernel) ;  /* 0xfffffff006307950 */ /* 0x000fea0003c3ffff */
.L_x_21:
[----:B------:R-:W-:-:S00]  /*0f40*/  BRA `(.L_x_21) ;  /* 0xfffffffc00fc7947 */ /* 0x000fc0000383ffff */
[----:B------:R-:W-:-:S00]  /*0f50*/  NOP ;  /* 0x0000000000007918 */ /* 0x000fc00000000000 */
        /* <DEDUP_REMOVED lines=10> */
.L_x_87:


//--------------------- .text.default_function_kernel_1 --------------------------
	.section	.text.default_function_kernel_1,"ax",@progbits
	.align	128
        .global         default_function_kernel_1
        .type           default_function_kernel_1,@function
        .size           default_function_kernel_1,(.L_x_88 - default_function_kernel_1)
        .other          default_function_kernel_1,@"STO_CUDA_ENTRY STV_DEFAULT"
default_function_kernel_1:
.text.default_function_kernel_1:
[----:B------:R-:W-:Y:S01]  /*0000*/  LDC R1, c[0x0][0x37c] ;  /* 0x0000df00ff017b82 */ /* 0x000fe20000000800 */
[----:B------:R-:W0:Y:S07]  /*0010*/  S2R R13, SR_CTAID.X ;  /* 0x00000000000d7919 */ /* 0x000e2e0000002500 */
[----:B------:R-:W1:Y:S01]  /*0020*/  LDC.64 R2, c[0x0][0x390] ;  /* 0x0000e400ff027b82 */ /* 0x000e620000000a00 */
[----:B------:R-:W2:Y:S01]  /*0030*/  LDCU.64 UR6, c[0x0][0x358] ;  /* 0x00006b00ff0677ac */ /* 0x000ea20008000a00 */
[----:B0-----:R-:W-:-:S05]  /*0040*/  SHF.R.U32.HI R0, RZ, 0x2, R13 ;  /* 0x00000002ff007819 */ /* 0x001fca000001160d */
[----:B------:R-:W-:-:S04]  /*0050*/  IMAD R5, R0, 0x14, RZ ;  /* 0x0000001400057824 */ /* 0x000fc800078e02ff */
[----:B-1----:R-:W-:-:S05]  /*0060*/  IMAD.WIDE.U32 R2, R5, 0x4, R2 ;  /* 0x0000000405027825 */ /* 0x002fca00078e0002 */
[----:B--2---:R-:W2:Y:S04]  /*0070*/  LDG.E.CONSTANT R4, desc[UR6][R2.64] ;  /* 0x0000000602047981 */ /* 0x004ea8000c1e9900 */
[----:B------:R-:W2:Y:S04]  /*0080*/  LDG.E.CONSTANT R5, desc[UR6][R2.64+0x4] ;  /* 0x0000040602057981 */ /* 0x000ea8000c1e9900 */
[----:B------:R-:W2:Y:S04]  /*0090*/  LDG.E.CONSTANT R6, desc[UR6][R2.64+0x8] ;  /* 0x0000080602067981 */ /* 0x000ea8000c1e9900 */
[----:B------:R-:W2:Y:S04]  /*00a0*/  LDG.E.CONSTANT R7, desc[UR6][R2.64+0xc] ;  /* 0x00000c0602077981 */ /* 0x000ea8000c1e9900 */
[----:B------:R-:W3:Y:S04]  /*00b0*/  LDG.E.CONSTANT R16, desc[UR6][R2.64+0x10] ;  /* 0x0000100602107981 */ /* 0x000ee8000c1e9900 */
[----:B------:R-:W3:Y:S04]  /*00c0*/  LDG.E.CONSTANT R17, desc[UR6][R2.64+0x14] ;  /* 0x0000140602117981 */ /* 0x000ee8000c1e9900 */
[----:B------:R-:W3:Y:S04]  /*00d0*/  LDG.E.CONSTANT R18, desc[UR6][R2.64+0x18] ;  /* 0x0000180602127981 */ /* 0x000ee8000c1e9900 */
[----:B------:R-:W3:Y:S04]  /*00e0*/  LDG.E.CONSTANT R19, desc[UR6][R2.64+0x1c] ;  /* 0x00001c0602137981 */ /* 0x000ee8000c1e9900 */
[----:B------:R-:W4:Y:S04]  /*00f0*/  LDG.E.CONSTANT R20, desc[UR6][R2.64+0x20] ;  /* 0x0000200602147981 */ /* 0x000f28000c1e9900 */
[----:B------:R-:W4:Y:S04]  /*0100*/  LDG.E.CONSTANT R21, desc[UR6][R2.64+0x24] ;  /* 0x0000240602157981 */ /* 0x000f28000c1e9900 */
[----:B------:R-:W4:Y:S04]  /*0110*/  LDG.E.CONSTANT R22, desc[UR6][R2.64+0x28] ;  /* 0x0000280602167981 */ /* 0x000f28000c1e9900 */
[----:B------:R-:W4:Y:S04]  /*0120*/  LDG.E.CONSTANT R23, desc[UR6][R2.64+0x2c] ;  /* 0x00002c0602177981 */ /* 0x000f28000c1e9900 */
[----:B------:R-:W5:Y:S04]  /*0130*/  LDG.E.CONSTANT R24, desc[UR6][R2.64+0x30] ;  /* 0x0000300602187981 */ /* 0x000f68000c1e9900 */
[----:B------:R-:W5:Y:S04]  /*0140*/  LDG.E.CONSTANT R25, desc[UR6][R2.64+0x34] ;  /* 0x0000340602197981 */ /* 0x000f68000c1e9900 */
[----:B------:R-:W5:Y:S04]  /*0150*/  LDG.E.CONSTANT R26, desc[UR6][R2.64+0x38] ;  /* 0x00003806021a7981 */ /* 0x000f68000c1e9900 */
[----:B------:R-:W5:Y:S04]  /*0160*/  LDG.E.CONSTANT R27, desc[UR6][R2.64+0x3c] ;  /* 0x00003c06021b7981 */ /* 0x000f68000c1e9900 */
[----:B------:R-:W5:Y:S04]  /*0170*/  LDG.E.CONSTANT R28, desc[UR6][R2.64+0x40] ;  /* 0x00004006021c7981 */ /* 0x000f68000c1e9900 */
[----:B------:R-:W5:Y:S04]  /*0180*/  LDG.E.CONSTANT R29, desc[UR6][R2.64+0x44] ;  /* 0x00004406021d7981 */ /* 0x000f68000c1e9900 */
[----:B------:R-:W5:Y:S04]  /*0190*/  LDG.E.CONSTANT R30, desc[UR6][R2.64+0x48] ;  /* 0x00004806021e7981 */ /* 0x000f68000c1e9900 */
[----:B------:R-:W5:Y:S01]  /*01a0*/  LDG.E.CONSTANT R31, desc[UR6][R2.64+0x4c] ;  /* 0x00004c06021f7981 */ /* 0x000f62000c1e9900 */
[----:B------:R-:W0:Y:S01]  /*01b0*/  S2UR UR5, SR_CgaCtaId ;  /* 0x00000000000579c3 */ /* 0x000e220000008800 */
[----:B------:R-:W-:Y:S01]  /*01c0*/  UMOV UR4, 0x400 ;  /* 0x0000040000047882 */ /* 0x000fe20000000000 */
[----:B------:R-:W-:Y:S01]  /*01d0*/  LOP3.LUT R8, R13, 0x3, RZ, 0xc0, !PT ;  /* 0x000000030d087812 */ /* 0x000fe200078ec0ff */
[----:B------:R-:W-:-:S02]  /*01e0*/  IMAD R11, R0, 0xa0, RZ ;  /* 0x000000a0000b7824 */ /* 0x000fc400078e02ff */
[----:B------:R-:W-:Y:S02]  /*01f0*/  IMAD.MOV.U32 R12, RZ, RZ, RZ ;  /* 0x000000ffff0c7224 */ /* 0x000fe400078e00ff */
[----:B------:R-:W-:Y:S02]  /*0200*/  IMAD R8, R8, 0xa, RZ ;  /* 0x0000000a08087824 */ /* 0x000fe400078e02ff */
[----:B------:R-:W-:-:S03]  /*0210*/  IMAD.MOV.U32 R10, RZ, RZ, RZ ;  /* 0x000000ffff0a7224 */ /* 0x000fc600078e00ff */
[----:B------:R-:W-:Y:S02]  /*0220*/  LOP3.LUT R11, R8, R11, RZ, 0xfc, !PT ;  /* 0x0000000b080b7212 */ /* 0x000fe400078efcff */
[----:B------:R-:W-:Y:S01]  /*0230*/  CS2R R8, SRZ ;  /* 0x0000000000087805 */ /* 0x000fe2000001ff00 */
[----:B0-----:R-:W-:-:S03]  /*0240*/  ULEA UR5, UR5, UR4, 0x18 ;  /* 0x0000000405057291 */ /* 0x001fc6000f8ec0ff */
[----:B------:R-:W-:-:S06]  /*0250*/  UMOV UR4, URZ ;  /* 0x000000ff00047c82 */ /* 0x000fcc0008000000 */
[----:B--2---:R0:W-:Y:S02]  /*0260*/  STS.128 [UR5], R4 ;  /* 0x00000004ff007988 */ /* 0x0041e40008000c05 */
[----:B0-----:R-:W-:Y:S02]  /*0270*/  CS2R R6, SRZ ;  /* 0x0000000000067805 */ /* 0x001fe4000001ff00 */
[----:B------:R-:W-:Y:S01]  /*0280*/  CS2R R4, SRZ ;  /* 0x0000000000047805 */ /* 0x000fe2000001ff00 */
[----:B---3--:R0:W-:Y:S04]  /*0290*/  STS.128 [UR5+0x10], R16 ;  /* 0x00001010ff007988 */ /* 0x0081e80008000c05 */
[----:B----4-:R0:W-:Y:S04]  /*02a0*/  STS.128 [UR5+0x20], R20 ;  /* 0x00002014ff007988 */ /* 0x0101e80008000c05 */
[----:B-----5:R0:W-:Y:S04]  /*02b0*/  STS.128 [UR5+0x30], R24 ;  /* 0x00003018ff007988 */ /* 0x0201e80008000c05 */
[----:B------:R0:W-:Y:S01]  /*02c0*/  STS.128 [UR5+0x40], R28 ;  /* 0x0000401cff007988 */ /* 0x0001e20008000c05 */
[----:B------:R-:W-:Y:S06]  /*02d0*/  BAR.SYNC.DEFER_BLOCKING 0x0 ;  /* 0x0000000000007b1d */ /* 0x000fec0000010000 */
.L_x_77:
[----:B------:R-:W1:Y:S01]  /*02e0*/  LDC.64 R14, c[0x0][0x388] ;  /* 0x0000e200ff0e7b82 */ /* 0x000e620000000a00 */
[----:B------:R-:W-:-:S05]  /*02f0*/  IADD3 R3, PT, PT, R11, UR4, RZ ;  /* 0x000000040b037c10 */ /* 0x000fca000fffe0ff */
[----:B-1----:R-:W-:-:S05]  /*0300*/  IMAD.WIDE.U32 R14, R3, 0x4, R14 ;  /* 0x00000004030e7825 */ /* 0x002fca00078e000e */
[----:B------:R-:W2:Y:S02]  /*0310*/  LDG.E.CONSTANT R2, desc[UR6][R14.64] ;  /* 0x000000060e027981 */ /* 0x000ea4000c1e9900 */
[----:B--2---:R-:W1:Y:S01]  /*0320*/  MUFU.RCP R3, R2 ;  /* 0x0000000200037308 */ /* 0x004e620000001000 */
[C---:B------:R-:W-:Y:S01]  /*0330*/  FMUL R0, R2.reuse, |R2| ;  /* 0x4000000202007220 */ /* 0x040fe20000400000 */
[----:B0-----:R-:W-:-:S06]  /*0340*/  FADD R17, |R2|, -RZ ;  /* 0x800000ff02117221 */ /* 0x001fcc0000000200 */
[----:B------:R-:W0:Y:S01]  /*0350*/  FCHK P0, R0, R2 ;  /* 0x0000000200007302 */ /* 0x000e220000000000 */
[----:B-1----:R-:W-:-:S04]  /*0360*/  FFMA R16, -R2, R3, 1 ;  /* 0x3f80000002107423 */ /* 0x002fc80000000103 */
[----:B------:R-:W-:-:S04]  /*0370*/  FFMA R3, R3, R16, R3 ;  /* 0x0000001003037223 */ /* 0x000fc80000000003 */
[----:B------:R-:W-:-:S04]  /*0380*/  FFMA R16, R0, R3, RZ ;  /* 0x0000000300107223 */ /* 0x000fc800000000ff */
[----:B------:R-:W-:-:S04]  /*0390*/  FFMA R18, -R2, R16, R0 ;  /* 0x0000001002127223 */ /* 0x000fc80000000100 */
[----:B------:R-:W-:Y:S01]  /*03a0*/  FFMA R3, R3, R18, R16 ;  /* 0x0000001203037223 */ /* 0x000fe20000000010 */
[----:B0-----:R-:W-:Y:S06]  /*03b0*/  @!P0 BRA `(.L_x_22) ;  /* 0x0000000000108947 */ /* 0x001fec0003800000 */
[----:B------:R-:W-:Y:S01]  /*03c0*/  IMAD.MOV.U32 R25, RZ, RZ, R2 ;  /* 0x000000ffff197224 */ /* 0x000fe200078e0002 */
[----:B------:R-:W-:-:S07]  /*03d0*/  MOV R16, 0x3f0 ;  /* 0x000003f000107802 */ /* 0x000fce0000000f00 */
[----:B------:R-:W-:Y:S05]  /*03e0*/  CALL.REL.NOINC `($__internal_1_$__cuda_sm3x_div_rn_noftz_f32_slowpath) ;  /* 0x0000002800647944 */ /* 0x000fea0003c00000 */
[----:B------:R-:W-:-:S07]  /*03f0*/  IMAD.MOV.U32 R3, RZ, RZ, R0 ;  /* 0x000000ffff037224 */ /* 0x000fce00078e0000 */
.L_x_22:
[----:B------:R-:W-:-:S05]  /*0400*/  FADD R0, R2, R3 ;  /* 0x0000000302007221 */ /* 0x000fca0000000000 */
        /* <DEDUP_REMOVED lines=8> */
[----:B------:R-:W-:Y:S02]  /*0490*/  FADD R18, |R0|, -RZ ;  /* 0x800000ff00127221 */ /* 0x000fe40000000200 */
        /* <DEDUP_REMOVED lines=11> */
[----:B------:R-:W-:-:S05]  /*0550*/  @!P1 FADD R3, R3, -1 ;  /* 0xbf80000003039421 */ /* 0x000fca0000000000 */
[----:B------:R-:W-:Y:S01]  /*0560*/  @P0 MOV R16, R3 ;  /* 0x0000000300100202 */ /* 0x000fe20000000f00 */
        /* <DEDUP_REMOVED lines=9> */
.L_x_25:
[----:B------:R-:W-:Y:S01]  /*0600*/  FFMA R17, -|R0|, R16, R17 ;  /* 0x0000001000117223 */ /* 0x000fe20000000311 */
[----:B------:R-:W-:Y:S06]  /*0610*/  BRA `(.L_x_23) ;  /* 0x0000000000707947 */ /* 0x000fec0003800000 */
.L_x_24:
[----:B------:R-:W-:Y:S02]  /*0620*/  LOP3.LUT R20, R18, 0xff800000, RZ, 0xc0, !PT ;  /* 0xff80000012147812 */ /* 0x000fe400078ec0ff */
[----:B------:R-:W-:Y:S02]  /*0630*/  FSETP.GT.AND P2, PT, |R0|, RZ, PT ;  /* 0x000000ff0000720b */ /* 0x000fe40003f44200 */
[C---:B------:R-:W-:Y:S02]  /*0640*/  IADD3 R3, PT, PT, R17.reuse, 0xb800000, -R20 ;  /* 0x0b80000011037810 */ /* 0x040fe40007ffe814 */
[----:B------:R-:W-:Y:S02]  /*0650*/  LOP3.LUT R0, R17, 0x7fffff, RZ, 0xc0, !PT ;  /* 0x007fffff11007812 */ /* 0x000fe400078ec0ff */
        /* <DEDUP_REMOVED lines=9> */
.L_x_27:
[----:B------:R-:W-:-:S04]  /*06f0*/  VIMNMX.U32 R3, PT, PT, R16, 0xb800000, PT ;  /* 0x0b80000010037848 */ /* 0x000fc80003fe0000 */
[C---:B------:R-:W-:Y:S01]  /*0700*/  IADD3 R16, PT, PT, -R3.reuse, R16, RZ ;  /* 0x0000001003107210 */ /* 0x040fe20007ffe1ff */
[----:B------:R-:W-:-:S03]  /*0710*/  IMAD.IADD R0, R3, 0x1, R0 ;  /* 0x0000000103007824 */ /* 0x000fc600078e0200 */
[----:B------:R-:W-:Y:S01]  /*0720*/  ISETP.NE.AND P1, PT, R16, RZ, PT ;  /* 0x000000ff1000720c */ /* 0x000fe20003f25270 */
[----:B-1----:R-:W-:-:S04]  /*0730*/  FMUL R19, R20, R0 ;  /* 0x0000000014137220 */ /* 0x002fc80000400000 */
        /* <DEDUP_REMOVED lines=8> */
.L_x_26:
[----:B------:R-:W-:-:S04]  /*07c0*/  FMUL R0, R0, 1.1920928955078125e-07 ;  /* 0x3400000000007820 */ /* 0x000fc80000400000 */
[----:B------:R-:W-:-:S07]  /*07d0*/  FMUL R17, R17, R0 ;  /* 0x0000000011117220 */ /* 0x000fce0000400000 */
.L_x_23:
[----:B------:R-:W2:Y:S01]  /*07e0*/  LDG.E.CONSTANT R18, desc[UR6][R14.64+0xa0] ;  /* 0x0000a0060e127981 */ /* 0x000ea2000c1e9900 */
[----:B------:R-:W-:Y:S01]  /*07f0*/  ULEA UR8, UR4, UR5, 0x2 ;  /* 0x0000000504087291 */ /* 0x000fe2000f8e10ff */
[C---:B------:R-:W-:Y:S02]  /*0800*/  FSETP.NAN.AND P0, PT, |R17|.reuse, |R17|, PT ;  /* 0x400000111100720b */ /* 0x040fe40003f08200 */
[----:B------:R-:W-:-:S04]  /*0810*/  LOP3.LUT R2, R17, 0x80000000, R2, 0xb8, !PT ;  /* 0x8000000011027812 */ /* 0x000fc800078eb802 */
[----:B------:R-:W-:Y:S02]  /*0820*/  FSEL R17, R17, R2, P0 ;  /* 0x0000000211117208 */ /* 0x000fe40000000000 */
[----:B------:R-:W1:Y:S03]  /*0830*/  LDS R3, [UR8] ;  /* 0x00000008ff037984 */ /* 0x000e660008000800 */
[----:B-1----:R-:W-:Y:S01]  /*0840*/  FFMA R4, R17, R3, R4 ;  /* 0x0000000311047223 */ /* 0x002fe20000000004 */
[----:B--2---:R-:W1:Y:S01]  /*0850*/  MUFU.RCP R19, R18 ;  /* 0x0000001200137308 */ /* 0x004e620000001000 */
[----:B------:R-:W-:-:S07]  /*0860*/  FMUL R0, R18, |R18| ;  /* 0x4000001212007220 */ /* 0x000fce0000400000 */
[----:B------:R-:W2:Y:S01]  /*0870*/  FCHK P1, R0, R18 ;  /* 0x0000001200007302 */ /* 0x000ea20000020000 */
[----:B-1----:R-:W-:-:S04]  /*0880*/  FFMA R16, -R18, R19, 1 ;  /* 0x3f80000012107423 */ /* 0x002fc80000000113 */
[----:B------:R-:W-:-:S04]  /*0890*/  FFMA R19, R19, R16, R19 ;  /* 0x0000001013137223 */ /* 0x000fc80000000013 */
[----:B------:R-:W-:-:S04]  /*08a0*/  FFMA R16, R0, R19, RZ ;  /* 0x0000001300107223 */ /* 0x000fc800000000ff */
[----:B------:R-:W-:-:S04]  /*08b0*/  FFMA R2, -R18, R16, R0 ;  /* 0x0000001012027223 */ /* 0x000fc80000000100 */
[----:B------:R-:W-:Y:S01]  /*08c0*/  FFMA R17, R19, R2, R16 ;  /* 0x0000000213117223 */ /* 0x000fe20000000010 */
[----:B------:R-:W-:Y:S01]  /*08d0*/  FADD R19, |R18|, -RZ ;  /* 0x800000ff12137221 */ /* 0x000fe20000000200 */
[----:B--2---:R-:W-:Y:S06]  /*08e0*/  @!P1 BRA `(.L_x_28) ;  /* 0x0000000000109947 */ /* 0x004fec0003800000 */
[----:B------:R-:W-:Y:S01]  /*08f0*/  IMAD.MOV.U32 R25, RZ, RZ, R18 ;  /* 0x000000ffff197224 */ /* 0x000fe200078e0012 */
[----:B------:R-:W-:-:S07]  /*0900*/  MOV R16, 0x920 ;  /* 0x0000092000107802 */ /* 0x000fce0000000f00 */
[----:B0-----:R-:W-:Y:S05]  /*0910*/  CALL.REL.NOINC `($__internal_1_$__cuda_sm3x_div_rn_noftz_f32_slowpath) ;  /* 0x0000002400187944 */ /* 0x001fea0003c00000 */
[----:B------:R-:W-:-:S07]  /*0920*/  IMAD.MOV.U32 R17, RZ, RZ, R0 ;  /* 0x000000ffff117224 */ /* 0x000fce00078e0000 */
.L_x_28:
        /* <DEDUP_REMOVED lines=12> */
[----:B------:R-:W1:Y:S02]  /*09f0*/  MUFU.RCP R17, R17 ;  /* 0x0000001100117308 */ /* 0x000e640000001000 */
[----:B-1----:R-:W-:-:S06]  /*0a00*/  FMUL R2, R17, R2 ;  /* 0x0000000211027220 */ /* 0x002fcc0000400000 */
[----:B------:R-:W0:Y:S02]  /*0a10*/  FRND.TRUNC R2, R2 ;  /* 0x0000000200027307 */ /* 0x000e24000020d000 */
[----:B0-----:R-:W-:-:S05]  /*0a20*/  FFMA R21, -|R0|, R2, R19 ;  /* 0x0000000200157223 */ /* 0x001fca0000000313 */
[----:B------:R-:W-:-:S13]  /*0a30*/  ISETP.GE.U32.AND P0, PT, R21, R16, PT ;  /* 0x000000101500720c */ /* 0x000fda0003f06070 */
[----:B------:R-:W-:Y:S05]  /*0a40*/  @!P0 BRA `(.L_x_31) ;  /* 0x0000000000388947 */ /* 0x000fea0003800000 */
[----:B------:R-:W-:-:S13]  /*0a50*/  ISETP.GT.U32.AND P0, PT, R21, -0x80000000, PT ;  /* 0x800000001500780c */ /* 0x000fda0003f04070 */
[----:B------:R-:W-:Y:S05]  /*0a60*/  @P0 BRA `(.L_x_32) ;  /* 0x0000000000240947 */ /* 0x000fea0003800000 */
[----:B------:R-:W-:Y:S01]  /*0a70*/  FADD R16, |R0|, |R0| ;  /* 0x4000000000107221 */ /* 0x000fe20000000200 */
[----:B------:R-:W-:-:S04]  /*0a80*/  FADD R2, R2, 1 ;  /* 0x3f80000002027421 */ /* 0x000fc80000000000 */
[----:B------:R-:W-:-:S13]  /*0a90*/  FSETP.GE.AND P0, PT, R21, R16, PT ;  /* 0x000000101500720b */ /* 0x000fda0003f06000 */
[----:B------:R-:W-:Y:S05]  /*0aa0*/  @!P0 BRA `(.L_x_31) ;  /* 0x0000000000208947 */ /* 0x000fea0003800000 */
[----:B------:R-:W-:Y:S01]  /*0ab0*/  FFMA R16, |R0|, -3, R21 ;  /* 0xc040000000107823 */ /* 0x000fe20000000215 */
[----:B------:R-:W-:-:S04]  /*0ac0*/  FADD R2, R2, 1 ;  /* 0x3f80000002027421 */ /* 0x000fc80000000000 */
[----:B------:R-:W-:-:S13]  /*0ad0*/  FSETP.GE.AND P0, PT, R16, RZ, PT ;  /* 0x000000ff1000720b */ /* 0x000fda0003f06000 */
[----:B------:R-:W-:Y:S01]  /*0ae0*/  @P0 FADD R2, R2, 1 ;  /* 0x3f80000002020421 */ /* 0x000fe20000000000 */
[----:B------:R-:W-:Y:S06]  /*0af0*/  BRA `(.L_x_31) ;  /* 0x00000000000c7947 */ /* 0x000fec0003800000 */
.L_x_32:
[----:B------:R-:W-:Y:S01]  /*0b00*/  FSETP.GEU.AND P0, PT, R21, -|R0|, PT ;  /* 0xc00000001500720b */ /* 0x000fe20003f0e000 */
[----:B------:R-:W-:-:S12]  /*0b10*/  FADD R2, R2, -1 ;  /* 0xbf80000002027421 */ /* 0x000fd80000000000 */
[----:B------:R-:W-:-:S07]  /*0b20*/  @!P0 FADD R2, R2, -1 ;  /* 0xbf80000002028421 */ /* 0x000fce0000000000 */
.L_x_31:
[----:B------:R-:W-:Y:S01]  /*0b30*/  FFMA R19, -|R0|, R2, R19 ;  /* 0x0000000200137223 */ /* 0x000fe20000000313 */
[----:B------:R-:W-:Y:S06]  /*0b40*/  BRA `(.L_x_29) ;  /* 0x0000000000707947 */ /* 0x000fec0003800000 */
.L_x_30:
[----:B------:R-:W-:Y:S02]  /*0b50*/  LOP3.LUT R16, R20, 0xff800000, RZ, 0xc0, !PT ;  /* 0xff80000014107812 */ /* 0x000fe400078ec0ff */
        /* <DEDUP_REMOVED lines=11> */
[----:B------:R1:W2:Y:S03]  /*0c10*/  MUFU.RCP R2, R0 ;  /* 0x0000000000027308 */ /* 0x0002a60000001000 */
.L_x_34:
[----:B------:R-:W-:-:S04]  /*0c20*/  VIMNMX.U32 R20, PT, PT, R17, 0xb800000, PT ;  /* 0x0b80000011147848 */ /* 0x000fc80003fe0000 */
[----:B0-----:R-:W-:Y:S01]  /*0c30*/  IADD3 R21, PT, PT, R20, R16, RZ ;  /* 0x0000001014157210 */ /* 0x001fe20007ffe0ff */
[----:B------:R-:W-:-:S04]  /*0c40*/  IMAD.IADD R17, R17, 0x1, -R20 ;  /* 0x0000000111117824 */ /* 0x000fc800078e0a14 */
[----:B--2---:R-:W-:Y:S01]  /*0c50*/  FMUL R23, R2, R21 ;  /* 0x0000001502177220 */ /* 0x004fe20000400000 */
[----:B------:R-:W-:-:S03]  /*0c60*/  ISETP.NE.AND P1, PT, R17, RZ, PT ;  /* 0x000000ff1100720c */ /* 0x000fc60003f25270 */
[----:B------:R-:W-:-:S04]  /*0c70*/  FFMA R16, -R0, R23, R21 ;  /* 0x0000001700107223 */ /* 0x000fc80000000115 */
[----:B------:R-:W-:-:S04]  /*0c80*/  FFMA R16, R2, R16, R23 ;  /* 0x0000001002107223 */ /* 0x000fc80000000017 */
[----:B------:R-:W-:-:S04]  /*0c90*/  FFMA R23, -R0, R16, R21 ;  /* 0x0000001000177223 */ /* 0x000fc80000000115 */
[----:B------:R-:W-:-:S06]  /*0ca0*/  FFMA.RZ R23, R2, R23, R16 ;  /* 0x0000001702177223 */ /* 0x000fcc000000c010 */
[----:B------:R-:W0:Y:S02]  /*0cb0*/  FRND.TRUNC R23, R23 ;  /* 0x0000001700177307 */ /* 0x000e24000020d000 */
[----:B0-----:R-:W-:-:S05]  /*0cc0*/  FFMA R16, -R0, R23, R21 ;  /* 0x0000001700107223 */ /* 0x001fca0000000115 */
[----:B------:R-:W-:-:S13]  /*0cd0*/  ISETP.NE.AND P0, PT, R16, RZ, PT ;  /* 0x000000ff1000720c */ /* 0x000fda0003f05270 */
[----:B------:R-:W-:Y:S05]  /*0ce0*/  @P0 BRA P1, `(.L_x_34) ;  /* 0xfffffffc00cc0947 */ /* 0x000fea000083ffff */
.L_x_33:
[----:B------:R-:W-:-:S04]  /*0cf0*/  FMUL R16, R16, 1.1920928955078125e-07 ;  /* 0x3400000010107820 */ /* 0x000fc80000400000 */
[----:B------:R-:W-:-:S07]  /*0d00*/  FMUL R19, R19, R16 ;  /* 0x0000001013137220 */ /* 0x000fce0000400000 */
.L_x_29:
[----:B------:R-:W2:Y:S01]  /*0d10*/  LDG.E.CONSTANT R17, desc[UR6][R14.64+0x140] ;  /* 0x000140060e117981 */ /* 0x000ea2000c1e9900 */
[C---:B------:R-:W-:Y:S02]  /*0d20*/  FSETP.NAN.AND P0, PT, |R19|.reuse, |R19|, PT ;  /* 0x400000131300720b */ /* 0x040fe40003f08200 */
[C---:B------:R-:W-:Y:S01]  /*0d30*/  LOP3.LUT R18, R19.reuse, 0x80000000, R18, 0xb8, !PT ;  /* 0x8000000013127812 */ /* 0x040fe200078eb812 */
[----:B------:R-:W3:Y:S03]  /*0d40*/  LDS R2, [UR8+0x14] ;  /* 0x00001408ff027984 */ /* 0x000ee60008000800 */
[----:B------:R-:W-:-:S05]  /*0d50*/  FSEL R18, R19, R18, P0 ;  /* 0x0000001213127208 */ /* 0x000fca0000000000 */
[----:B---3--:R-:W-:Y:S01]  /*0d60*/  FFMA R5, R18, R2, R5 ;  /* 0x0000000212057223 */ /* 0x008fe20000000005 */
[----:B--2---:R-:W0:Y:S01]  /*0d70*/  MUFU.RCP R16, R17 ;  /* 0x0000001100107308 */ /* 0x004e220000001000 */
[C---:B-1----:R-:W-:Y:S01]  /*0d80*/  FMUL R0, R17.reuse, |R17| ;  /* 0x4000001111007220 */ /* 0x042fe20000400000 */
[----:B------:R-:W-:-:S06]  /*0d90*/  FADD R26, |R17|, -RZ ;  /* 0x800000ff111a7221 */ /* 0x000fcc0000000200 */
[----:B------:R-:W1:Y:S01]  /*0da0*/  FCHK P1, R0, R17 ;  /* 0x0000001100007302 */ /* 0x000e620000020000 */
[----:B0-----:R-:W-:-:S04]  /*0db0*/  FFMA R21, -R17, R16, 1 ;  /* 0x3f80000011157423 */ /* 0x001fc80000000110 */
[----:B------:R-:W-:-:S04]  /*0dc0*/  FFMA R21, R16, R21, R16 ;  /* 0x0000001510157223 */ /* 0x000fc80000000010 */
[----:B------:R-:W-:-:S04]  /*0dd0*/  FFMA R16, R0, R21, RZ ;  /* 0x0000001500107223 */ /* 0x000fc800000000ff */
[----:B------:R-:W-:-:S04]  /*0de0*/  FFMA R19, -R17, R16, R0 ;  /* 0x0000001011137223 */ /* 0x000fc80000000100 */
[----:B------:R-:W-:Y:S01]  /*0df0*/  FFMA R16, R21, R19, R16 ;  /* 0x0000001315107223 */ /* 0x000fe20000000010 */
[----:B-1----:R-:W-:Y:S06]  /*0e00*/  @!P1 BRA `(.L_x_35) ;  /* 0x0000000000109947 */ /* 0x002fec0003800000 */
[----:B------:R-:W-:Y:S01]  /*0e10*/  IMAD.MOV.U32 R25, RZ, RZ, R17 ;  /* 0x000000ffff197224 */ /* 0x000fe200078e0011 */
[----:B------:R-:W-:-:S07]  /*0e20*/  MOV R16, 0xe40 ;  /* 0x00000e4000107802 */ /* 0x000fce0000000f00 */
[----:B------:R-:W-:Y:S05]  /*0e30*/  CALL.REL.NOINC `($__internal_1_$__cuda_sm3x_div_rn_noftz_f32_slowpath) ;  /* 0x0000001c00d07944 */ /* 0x000fea0003c00000 */
[----:B------:R-:W-:-:S07]  /*0e40*/  MOV R16, R0 ;  /* 0x0000000000107202 */ /* 0x000fce0000000f00 */
.L_x_35:
        /* <DEDUP_REMOVED lines=29> */
.L_x_39:
[----:B------:R-:W-:Y:S01]  /*1020*/  FSETP.GEU.AND P0, PT, R18, -|R19|, PT ;  /* 0xc00000131200720b */ /* 0x000fe20003f0e000 */
[----:B------:R-:W-:-:S12]  /*1030*/  FADD R21, R21, -1 ;  /* 0xbf80000015157421 */ /* 0x000fd80000000000 */
[----:B------:R-:W-:-:S07]  /*1040*/  @!P0 FADD R21, R21, -1 ;  /* 0xbf80000015158421 */ /* 0x000fce0000000000 */
.L_x_38:
[----:B------:R-:W-:Y:S01]  /*1050*/  FFMA R26, -|R19|, R21, R26 ;  /* 0x00000015131a7223 */ /* 0x000fe2000000031a */
[----:B------:R-:W-:Y:S06]  /*1060*/  BRA `(.L_x_36) ;  /* 0x0000000000707947 */ /* 0x000fec0003800000 */
.L_x_37:
        /* <DEDUP_REMOVED lines=13> */
.L_x_41:
        /* <DEDUP_REMOVED lines=8> */
[----:B------:R-:W-:-:S06]  /*11c0*/  FFMA.RZ R23, R16, R23, R18 ;  /* 0x0000001710177223 */ /* 0x000fcc000000c012 */
[----:B------:R-:W1:Y:S02]  /*11d0*/  FRND.TRUNC R23, R23 ;  /* 0x0000001700177307 */ /* 0x000e64000020d000 */
[----:B-1----:R-:W-:-:S05]  /*11e0*/  FFMA R18, -R0, R23, R21 ;  /* 0x0000001700127223 */ /* 0x002fca0000000115 */
[----:B------:R-:W-:-:S13]  /*11f0*/  ISETP.NE.AND P0, PT, R18, RZ, PT ;  /* 0x000000ff1200720c */ /* 0x000fda0003f05270 */
[----:B------:R-:W-:Y:S05]  /*1200*/  @P0 BRA P1, `(.L_x_41) ;  /* 0xfffffffc00cc0947 */ /* 0x000fea000083ffff */
.L_x_40:
[----:B------:R-:W-:-:S04]  /*1210*/  FMUL R19, R18, 1.1920928955078125e-07 ;  /* 0x3400000012137820 */ /* 0x000fc80000400000 */
[----:B------:R-:W-:-:S07]  /*1220*/  FMUL R26, R26, R19 ;  /* 0x000000131a1a7220 */ /* 0x000fce0000400000 */
.L_x_36:
[----:B------:R-:W2:Y:S01]  /*1230*/  LDG.E.CONSTANT R29, desc[UR6][R14.64+0x1e0] ;  /* 0x0001e0060e1d7981 */ /* 0x000ea2000c1e9900 */
[C---:B------:R-:W-:Y:S02]  /*1240*/  FSETP.NAN.AND P0, PT, |R26|.reuse, |R26|, PT ;  /* 0x4000001a1a00720b */ /* 0x040fe40003f08200 */
[C---:B------:R-:W-:Y:S01]  /*1250*/  LOP3.LUT R17, R26.reuse, 0x80000000, R17, 0xb8, !PT ;  /* 0x800000001a117812 */ /* 0x040fe200078eb811 */
[----:B------:R-:W1:Y:S03]  /*1260*/  LDS R18, [UR8+0x28] ;  /* 0x00002808ff127984 */ /* 0x000e660008000800 */
[----:B------:R-:W-:-:S05]  /*1270*/  FSEL R17, R26, R17, P0 ;  /* 0x000000111a117208 */ /* 0x000fca0000000000 */
[----:B-1----:R-:W-:Y:S01]  /*1280*/  FFMA R8, R17, R18, R8 ;  /* 0x0000001211087223 */ /* 0x002fe20000000008 */
[----:B--2---:R-:W1:Y:S01]  /*1290*/  MUFU.RCP R16, R29 ;  /* 0x0000001d00107308 */ /* 0x004e620000001000 */
[C---:B0-----:R-:W-:Y:S01]  /*12a0*/  FMUL R0, R29.reuse, |R29| ;  /* 0x4000001d1d007220 */ /* 0x041fe20000400000 */
[----:B------:R-:W-:-:S06]  /*12b0*/  FADD R26, |R29|, -RZ ;  /* 0x800000ff1d1a7221 */ /* 0x000fcc0000000200 */
[----:B------:R-:W0:Y:S01]  /*12c0*/  FCHK P1, R0, R29 ;  /* 0x0000001d00007302 */ /* 0x000e220000020000 */
[----:B-1----:R-:W-:-:S04]  /*12d0*/  FFMA R19, -R29, R16, 1 ;  /* 0x3f8000001d137423 */ /* 0x002fc80000000110 */
[----:B------:R-:W-:-:S04]  /*12e0*/  FFMA R19, R16, R19, R16 ;  /* 0x0000001310137223 */ /* 0x000fc80000000010 */
[----:B------:R-:W-:-:S04]  /*12f0*/  FFMA R16, R0, R19, RZ ;  /* 0x0000001300107223 */ /* 0x000fc800000000ff */
[----:B------:R-:W-:-:S04]  /*1300*/  FFMA R20, -R29, R16, R0 ;  /* 0x000000101d147223 */ /* 0x000fc80000000100 */
[----:B------:R-:W-:Y:S01]  /*1310*/  FFMA R16, R19, R20, R16 ;  /* 0x0000001413107223 */ /* 0x000fe20000000010 */
[----:B0-----:R-:W-:Y:S06]  /*1320*/  @!P1 BRA `(.L_x_42) ;  /* 0x0000000000109947 */ /* 0x001fec0003800000 */
[----:B------:R-:W-:Y:S02]  /*1330*/  MOV R25, R29 ;  /* 0x0000001d00197202 */ /* 0x000fe40000000f00 */
[----:B------:R-:W-:-:S07]  /*1340*/  MOV R16, 0x1360 ;  /* 0x0000136000107802 */ /* 0x000fce0000000f00 */
[----:B------:R-:W-:Y:S05]  /*1350*/  CALL.REL.NOINC `($__internal_1_$__cuda_sm3x_div_rn_noftz_f32_slowpath) ;  /* 0x0000001800887944 */ /* 0x000fea0003c00000 */
[----:B------:R-:W-:-:S07]  /*1360*/  IMAD.MOV.U32 R16, RZ, RZ, R0 ;  /* 0x000000ffff107224 */ /* 0x000fce00078e0000 */
.L_x_42:
        /* <DEDUP_REMOVED lines=29> */
.L_x_46:
[----:B------:R-:W-:Y:S01]  /*1540*/  FSETP.GEU.AND P0, PT, R20, -|R17|, PT ;  /* 0xc00000111400720b */ /* 0x000fe20003f0e000 */
[----:B------:R-:W-:-:S12]  /*1550*/  FADD R19, R19, -1 ;  /* 0xbf80000013137421 */ /* 0x000fd80000000000 */
[----:B------:R-:W-:-:S07]  /*1560*/  @!P0 FADD R19, R19, -1 ;  /* 0xbf80000013138421 */ /* 0x000fce0000000000 */
.L_x_45:
[----:B------:R-:W-:Y:S01]  /*1570*/  FFMA R26, -|R17|, R19, R26 ;  /* 0x00000013111a7223 */ /* 0x000fe2000000031a */
[----:B------:R-:W-:Y:S06]  /*1580*/  BRA `(.L_x_43) ;  /* 0x00000000007c7947 */ /* 0x000fec0003800000 */
.L_x_44:
[----:B------:R-:W-:Y:S02]  /*1590*/  LOP3.LUT R23, R21, 0xff800000, RZ, 0xc0, !PT ;  /* 0xff80000015177812 */ /* 0x000fe400078ec0ff */
[C---:B------:R-:W-:Y:S02]  /*15a0*/  LOP3.LUT R0, R26.reuse, 0x7fffff, RZ, 0xc0, !PT ;  /* 0x007fffff1a007812 */ /* 0x040fe400078ec0ff */
[----:B------:R-:W-:Y:S02]  /*15b0*/  IADD3 R16, PT, PT, R26, 0xb800000, -R23 ;  /* 0x0b8000001a107810 */ /* 0x000fe40007ffe817 */
[----:B------:R-:W-:Y:S02]  /*15c0*/  FSETP.GT.AND P2, PT, |R17|, RZ, PT ;  /* 0x000000ff1100720b */ /* 0x000fe40003f44200 */
[----:B------:R-:W-:Y:S02]  /*15d0*/  LOP3.LUT P1, R19, R16, 0xff800000, RZ, 0xc0, !PT ;  /* 0xff80000010137812 */ /* 0x000fe4000782c0ff */
[----:B------:R-:W-:-:S02]  /*15e0*/  ISETP.GT.U32.AND P0, PT, R26, 0x7f7fffff, PT ;  /* 0x7f7fffff1a00780c */ /* 0x000fc40003f04070 */
[----:B------:R-:W-:Y:S02]  /*15f0*/  LOP3.LUT R17, R0, 0x3f800000, RZ, 0xfc, !PT ;  /* 0x3f80000000117812 */ /* 0x000fe400078efcff */
[----:B------:R-:W-:-:S03]  /*1600*/  FSEL R26, R23, +QNAN , P2 ;  /* 0x7fffffff171a7808 */ /* 0x000fc60001000000 */
[----:B------:R-:W-:Y:S01]  /*1610*/  IMAD.MOV.U32 R20, RZ, RZ, R17 ;  /* 0x000000ffff147224 */ /* 0x000fe200078e0011 */
[----:B------:R-:W-:-:S03]  /*1620*/  FSEL R26, R26, +QNAN , !P0 ;  /* 0x7fffffff1a1a7808 */ /* 0x000fc60004000000 */
[----:B------:R-:W-:Y:S05]  /*1630*/  @!P1 BRA `(.L_x_47) ;  /* 0x0000000000489947 */ /* 0x000fea0003800000 */
[----:B------:R-:W-:Y:S02]  /*1640*/  LOP3.LUT R0, R21, 0x7fffff, RZ, 0xc0, !PT ;  /* 0x007fffff15007812 */ /* 0x000fe400078ec0ff */
[----:B------:R-:W-:Y:S01]  /*1650*/  MOV R20, R17 ;  /* 0x0000001100147202 */ /* 0x000fe20000000f00 */
[----:B------:R-:W-:Y:S01]  /*1660*/  IMAD.MOV.U32 R17, RZ, RZ, R19 ;  /* 0x000000ffff117224 */ /* 0x000fe200078e0013 */
[----:B------:R-:W-:-:S04]  /*1670*/  LOP3.LUT R0, R0, 0x3f800000, RZ, 0xfc, !PT ;  /* 0x3f80000000007812 */ /* 0x000fc800078efcff */
[----:B------:R0:W1:Y:S03]  /*1680*/  MUFU.RCP R16, R0 ;  /* 0x0000000000107308 */ /* 0x0000660000001000 */
.L_x_48:
        /* <DEDUP_REMOVED lines=13> */
.L_x_47:
[----:B------:R-:W-:-:S04]  /*1760*/  FMUL R17, R20, 1.1920928955078125e-07 ;  /* 0x3400000014117820 */ /* 0x000fc80000400000 */
[----:B------:R-:W-:-:S07]  /*1770*/  FMUL R26, R26, R17 ;  /* 0x000000111a1a7220 */ /* 0x000fce0000400000 */
.L_x_43:
        /* <DEDUP_REMOVED lines=19> */
[----:B------:R-:W-:-:S07]  /*18b0*/  MOV R16, R0 ;  /* 0x0000000000107202 */ /* 0x000fce0000000f00 */
.L_x_49:
        /* <DEDUP_REMOVED lines=29> */
.L_x_53:
[----:B------:R-:W-:Y:S01]  /*1a90*/  FSETP.GEU.AND P0, PT, R20, -|R21|, PT ;  /* 0xc00000151400720b */ /* 0x000fe20003f0e000 */
[----:B------:R-:W-:-:S12]  /*1aa0*/  FADD R23, R23, -1 ;  /* 0xbf80000017177421 */ /* 0x000fd80000000000 */
[----:B------:R-:W-:-:S07]  /*1ab0*/  @!P0 FADD R23, R23, -1 ;  /* 0xbf80000017178421 */ /* 0x000fce0000000000 */
.L_x_52:
[----:B------:R-:W-:Y:S01]  /*1ac0*/  FFMA R28, -|R21|, R23, R28 ;  /* 0x00000017151c7223 */ /* 0x000fe2000000031c */
[----:B------:R-:W-:Y:S06]  /*1ad0*/  BRA `(.L_x_50) ;  /* 0x0000000000787947 */ /* 0x000fec0003800000 */
.L_x_51:
        /* <DEDUP_REMOVED lines=10> */
[----:B------:R-:W-:Y:S01]  /*1b80*/  LOP3.LUT R0, R23, 0x7fffff, RZ, 0xc0, !PT ;  /* 0x007fffff17007812 */ /* 0x000fe200078ec0ff */
[----:B------:R-:W-:-:S03]  /*1b90*/  IMAD.MOV.U32 R22, RZ, RZ, R21 ;  /* 0x000000ffff167224 */ /* 0x000fc600078e0015 */
[----:B------:R-:W-:-:S04]  /*1ba0*/  LOP3.LUT R0, R0, 0x3f800000, RZ, 0xfc, !PT ;  /* 0x3f80000000007812 */ /* 0x000fc800078efcff */
[----:B------:R0:W1:Y:S03]  /*1bb0*/  MUFU.RCP R16, R0 ;  /* 0x0000000000107308 */ /* 0x0000660000001000 */
.L_x_55:
[----:B------:R-:W-:-:S04]  /*1bc0*/  VIMNMX.U32 R21, PT, PT, R20, 0xb800000, PT ;  /* 0x0b80000014157848 */ /* 0x000fc80003fe0000 */
[----:B------:R-:W-:Y:S01]  /*1bd0*/  IADD3 R23, PT, PT, R21, R22, RZ ;  /* 0x0000001615177210 */ /* 0x000fe20007ffe0ff */
[----:B------:R-:W-:-:S04]  /*1be0*/  IMAD.IADD R20, R20, 0x1, -R21 ;  /* 0x0000000114147824 */ /* 0x000fc800078e0a15 */
[----:B-1----:R-:W-:Y:S01]  /*1bf0*/  FMUL R25, R16, R23 ;  /* 0x0000001710197220 */ /* 0x002fe20000400000 */
[----:B------:R-:W-:-:S03]  /*1c00*/  ISETP.NE.AND P1, PT, R20, RZ, PT ;  /* 0x000000ff1400720c */ /* 0x000fc60003f25270 */
[----:B------:R-:W-:-:S04]  /*1c10*/  FFMA R22, -R0, R25, R23 ;  /* 0x0000001900167223 */ /* 0x000fc80000000117 */
[----:B------:R-:W-:-:S04]  /*1c20*/  FFMA R22, R16, R22, R25 ;  /* 0x0000001610167223 */ /* 0x000fc80000000019 */
[----:B------:R-:W-:-:S04]  /*1c30*/  FFMA R25, -R0, R22, R23 ;  /* 0x0000001600197223 */ /* 0x000fc80000000117 */
[----:B------:R-:W-:-:S06]  /*1c40*/  FFMA.RZ R25, R16, R25, R22 ;  /* 0x0000001910197223 */ /* 0x000fcc000000c016 */
[----:B------:R-:W1:Y:S02]  /*1c50*/  FRND.TRUNC R25, R25 ;  /* 0x0000001900197307 */ /* 0x000e64000020d000 */
[----:B-1----:R-:W-:-:S05]  /*1c60*/  FFMA R22, -R0, R25, R23 ;  /* 0x0000001900167223 */ /* 0x002fca0000000117 */
[----:B------:R-:W-:Y:S02]  /*1c70*/  ISETP.NE.AND P0, PT, R22, RZ, PT ;  /* 0x000000ff1600720c */ /* 0x000fe40003f05270 */
[----:B------:R-:W-:-:S11]  /*1c80*/  MOV R21, R22 ;  /* 0x0000001600157202 */ /* 0x000fd60000000f00 */
[----:B------:R-:W-:Y:S05]  /*1c90*/  @P0 BRA P1, `(.L_x_55) ;  /* 0xfffffffc00c80947 */ /* 0x000fea000083ffff */
.L_x_54:
[----:B------:R-:W-:-:S04]  /*1ca0*/  FMUL R21, R21, 1.1920928955078125e-07 ;  /* 0x3400000015157820 */ /* 0x000fc80000400000 */
[----:B------:R-:W-:-:S07]  /*1cb0*/  FMUL R28, R28, R21 ;  /* 0x000000151c1c7220 */ /* 0x000fce0000400000 */
.L_x_50:
[----:B------:R-:W2:Y:S01]  /*1cc0*/  LDG.E.CONSTANT R26, desc[UR6][R14.64+0xb4] ;  /* 0x0000b4060e1a7981 */ /* 0x000ea2000c1e9900 */
[C---:B------:R-:W-:Y:S02]  /*1cd0*/  FSETP.NAN.AND P0, PT, |R28|.reuse, |R28|, PT ;  /* 0x4000001c1c00720b */ /* 0x040fe40003f08200 */
[----:B------:R-:W-:-:S04]  /*1ce0*/  LOP3.LUT R17, R28, 0x80000000, R17, 0xb8, !PT ;  /* 0x800000001c117812 */ /* 0x000fc800078eb811 */
[----:B------:R-:W-:-:S05]  /*1cf0*/  FSEL R17, R28, R17, P0 ;  /* 0x000000111c117208 */ /* 0x000fca0000000000 */
[----:B------:R-:W-:Y:S01]  /*1d00*/  FFMA R6, R3, R17, R6 ;  /* 0x0000001103067223 */ /* 0x000fe20000000006 */
        /* <DEDUP_REMOVED lines=14> */
.L_x_56:
        /* <DEDUP_REMOVED lines=29> */
.L_x_60:
[----:B------:R-:W-:Y:S01]  /*1fc0*/  FSETP.GEU.AND P0, PT, R21, -|R0|, PT ;  /* 0xc00000001500720b */ /* 0x000fe20003f0e000 */
[----:B------:R-:W-:-:S12]  /*1fd0*/  FADD R16, R16, -1 ;  /* 0xbf80000010107421 */ /* 0x000fd80000000000 */
[----:B------:R-:W-:-:S07]  /*1fe0*/  @!P0 FADD R16, R16, -1 ;  /* 0xbf80000010108421 */ /* 0x000fce0000000000 */
.L_x_59:
[----:B------:R-:W-:Y:S01]  /*1ff0*/  FFMA R17, -|R0|, R16, R17 ;  /* 0x0000001000117223 */ /* 0x000fe20000000311 */
[----:B------:R-:W-:Y:S06]  /*2000*/  BRA `(.L_x_57) ;  /* 0x00000000007c7947 */ /* 0x000fec0003800000 */
.L_x_58:
        /* <DEDUP_REMOVED lines=8> */
[----:B------:R-:W-:-:S03]  /*2090*/  FSEL R17, R17, +QNAN , !P0 ;  /* 0x7fffffff11117808 */ /* 0x000fc60004000000 */
[----:B------:R-:W-:Y:S02]  /*20a0*/  IMAD.MOV.U32 R21, RZ, RZ, R16 ;  /* 0x000000ffff157224 */ /* 0x000fe400078e0010 */
[----:B------:R-:W-:Y:S05]  /*20b0*/  @!P1 BRA `(.L_x_61) ;  /* 0x0000000000489947 */ /* 0x000fea0003800000 */
[----:B------:R-:W-:Y:S02]  /*20c0*/  LOP3.LUT R0, R22, 0x7fffff, RZ, 0xc0, !PT ;  /* 0x007fffff16007812 */ /* 0x000fe400078ec0ff */
[----:B------:R-:W-:Y:S01]  /*20d0*/  MOV R21, R16 ;  /* 0x0000001000157202 */ /* 0x000fe20000000f00 */
[----:B------:R-:W-:Y:S01]  /*20e0*/  IMAD.MOV.U32 R16, RZ, RZ, R20 ;  /* 0x000000ffff107224 */ /* 0x000fe200078e0014 */
[----:B------:R-:W-:-:S04]  /*20f0*/  LOP3.LUT R0, R0, 0x3f800000, RZ, 0xfc, !PT ;  /* 0x3f80000000007812 */ /* 0x000fc800078efcff */
[----:B------:R0:W1:Y:S03]  /*2100*/  MUFU.RCP R3, R0 ;  /* 0x0000000000037308 */ /* 0x0000660000001000 */
.L_x_62:
        /* <DEDUP_REMOVED lines=13> */
.L_x_61:
[----:B0-----:R-:W-:-:S04]  /*21e0*/  FMUL R0, R21, 1.1920928955078125e-07 ;  /* 0x3400000015007820 */ /* 0x001fc80000400000 */
[----:B------:R-:W-:-:S07]  /*21f0*/  FMUL R17, R17, R0 ;  /* 0x0000000011117220 */ /* 0x000fce0000400000 */
.L_x_57:
[----:B------:R-:W2:Y:S01]  /*2200*/  LDG.E.CONSTANT R3, desc[UR6][R14.64+0x154] ;  /* 0x000154060e037981 */ /* 0x000ea2000c1e9900 */
[C---:B------:R-:W-:Y:S02]  /*2210*/  FSETP.NAN.AND P0, PT, |R17|.reuse, |R17|, PT ;  /* 0x400000111100720b */ /* 0x040fe40003f08200 */
[----:B------:R-:W-:-:S04]  /*2220*/  LOP3.LUT R26, R17, 0x80000000, R26, 0xb8, !PT ;  /* 0x80000000111a7812 */ /* 0x000fc800078eb81a */
[----:B------:R-:W-:-:S05]  /*2230*/  FSEL R26, R17, R26, P0 ;  /* 0x0000001a111a7208 */ /* 0x000fca0000000000 */
[----:B------:R-:W-:Y:S01]  /*2240*/  FFMA R7, R2, R26, R7 ;  /* 0x0000001a02077223 */ /* 0x000fe20000000007 */
[----:B--2---:R-:W0:Y:S01]  /*2250*/  MUFU.RCP R16, R3 ;  /* 0x0000000300107308 */ /* 0x004e220000001000 */
[C---:B------:R-:W-:Y:S01]  /*2260*/  FMUL R0, R3.reuse, |R3| ;  /* 0x4000000303007220 */ /* 0x040fe20000400000 */
        /* <DEDUP_REMOVED lines=8> */
[----:B------:R-:W-:Y:S02]  /*22f0*/  MOV R25, R3 ;  /* 0x0000000300197202 */ /* 0x000fe40000000f00 */
[----:B------:R-:W-:-:S07]  /*2300*/  MOV R16, 0x2320 ;  /* 0x0000232000107802 */ /* 0x000fce0000000f00 */
[----:B------:R-:W-:Y:S05]  /*2310*/  CALL.REL.NOINC `($__internal_1_$__cuda_sm3x_div_rn_noftz_f32_slowpath) ;  /* 0x0000000800987944 */ /* 0x000fea0003c00000 */
[----:B------:R-:W-:-:S07]  /*2320*/  IMAD.MOV.U32 R16, RZ, RZ, R0 ;  /* 0x000000ffff107224 */ /* 0x000fce00078e0000 */
.L_x_63:
        /* <DEDUP_REMOVED lines=29> */
.L_x_67:
[----:B------:R-:W-:Y:S01]  /*2500*/  FSETP.GEU.AND P0, PT, R20, -|R17|, PT ;  /* 0xc00000111400720b */ /* 0x000fe20003f0e000 */
[----:B------:R-:W-:-:S12]  /*2510*/  FADD R21, R21, -1 ;  /* 0xbf80000015157421 */ /* 0x000fd80000000000 */
[----:B------:R-:W-:-:S07]  /*2520*/  @!P0 FADD R21, R21, -1 ;  /* 0xbf80000015158421 */ /* 0x000fce0000000000 */
.L_x_66:
[----:B------:R-:W-:Y:S01]  /*2530*/  FFMA R2, -|R17|, R21, R2 ;  /* 0x0000001511027223 */ /* 0x000fe20000000302 */
[----:B------:R-:W-:Y:S06]  /*2540*/  BRA `(.L_x_64) ;  /* 0x0000000000707947 */ /* 0x000fec0003800000 */
.L_x_65:
        /* <DEDUP_REMOVED lines=13> */
.L_x_69:
        /* <DEDUP_REMOVED lines=13> */
.L_x_68:
[----:B------:R-:W-:-:S04]  /*26f0*/  FMUL R17, R17, 1.1920928955078125e-07 ;  /* 0x3400000011117820 */ /* 0x000fc80000400000 */
[----:B------:R-:W-:-:S07]  /*2700*/  FMUL R2, R2, R17 ;  /* 0x0000001102027220 */ /* 0x000fce0000400000 */
.L_x_64:
        /* <DEDUP_REMOVED lines=19> */
.L_x_70:
        /* <DEDUP_REMOVED lines=29> */
.L_x_74:
[----:B------:R-:W-:Y:S01]  /*2a10*/  FSETP.GEU.AND P0, PT, R17, -|R18|, PT ;  /* 0xc00000121100720b */ /* 0x000fe20003f0e000 */
[----:B------:R-:W-:-:S12]  /*2a20*/  FADD R2, R2, -1 ;  /* 0xbf80000002027421 */ /* 0x000fd80000000000 */
[----:B------:R-:W-:-:S07]  /*2a30*/  @!P0 FADD R2, R2, -1 ;  /* 0xbf80000002028421 */ /* 0x000fce0000000000 */
.L_x_73:
[----:B------:R-:W-:Y:S01]  /*2a40*/  FFMA R3, -|R18|, R2, R3 ;  /* 0x0000000212037223 */ /* 0x000fe20000000303 */
[----:B------:R-:W-:Y:S06]  /*2a50*/  BRA `(.L_x_71) ;  /* 0x0000000000707947 */ /* 0x000fec0003800000 */
.L_x_72:
        /* <DEDUP_REMOVED lines=13> */
.L_x_76:
        /* <DEDUP_REMOVED lines=13> */
.L_x_75:
[----:B------:R-:W-:-:S04]  /*2c00*/  FMUL R0, R0, 1.1920928955078125e-07 ;  /* 0x3400000000007820 */ /* 0x000fc80000400000 */
[----:B------:R-:W-:-:S07]  /*2c10*/  FMUL R3, R3, R0 ;  /* 0x0000000003037220 */ /* 0x000fce0000400000 */
.L_x_71:
[----:B------:R-:W-:Y:S01]  /*2c20*/  UIADD3 UR4, UPT, UPT, UR4, 0x1, URZ ;  /* 0x0000000104047890 */ /* 0x000fe2000fffe0ff */
[C---:B------:R-:W-:Y:S02]  /*2c30*/  FSETP.NAN.AND P0, PT, |R3|.reuse, |R3|, PT ;  /* 0x400000030300720b */ /* 0x040fe40003f08200 */
[----:B------:R-:W-:Y:S01]  /*2c40*/  LOP3.LUT R14, R3, 0x80000000, R14, 0xb8, !PT ;  /* 0x80000000030e7812 */ /* 0x000fe200078eb80e */
[----:B------:R-:W-:-:S03]  /*2c50*/  UISETP.NE.AND UP0, UPT, UR4, 0x5, UPT ;  /* 0x000000050400788c */ /* 0x000fc6000bf05270 */
[----:B------:R-:W-:-:S05]  /*2c60*/  FSEL R14, R3, R14, P0 ;  /* 0x0000000e030e7208 */ /* 0x000fca0000000000 */
[----:B------:R-:W-:Y:S01]  /*2c70*/  FFMA R12, R19, R14, R12 ;  /* 0x0000000e130c7223 */ /* 0x000fe2000000000c */
[----:B------:R-:W-:Y:S06]  /*2c80*/  BRA.U UP0, `(.L_x_77) ;  /* 0xffffffd500947547 */ /* 0x000fec000b83ffff */
[----:B------:R-:W1:Y:S01]  /*2c90*/  LDC.64 R2, c[0x0][0x380] ;  /* 0x0000e000ff027b82 */ /* 0x000e620000000a00 */
[C---:B------:R-:W-:Y:S01]  /*2ca0*/  SHF.L.U32 R0, R13.reuse, 0x3, RZ ;  /* 0x000000030d007819 */ /* 0x040fe200000006ff */
[----:B------:R-:W-:-:S03]  /*2cb0*/  IMAD.SHL.U32 R13, R13, 0x2, RZ ;  /* 0x000000020d0d7824 */ /* 0x000fc600078e00ff */
[----:B------:R-:W-:-:S04]  /*2cc0*/  LOP3.LUT R0, R0, 0x7fffffe0, RZ, 0xc0, !PT ;  /* 0x7fffffe000007812 */ /* 0x000fc800078ec0ff */
[----:B------:R-:W-:-:S05]  /*2cd0*/  LOP3.LUT R13, R0, 0x6, R13, 0xf8, !PT ;  /* 0x00000006000d7812 */ /* 0x000fca00078ef80d */
[----:B-1----:R-:W-:-:S05]  /*2ce0*/  IMAD.WIDE.U32 R2, R13, 0x4, R2 ;  /* 0x000000040d027825 */ /* 0x002fca00078e0002 */
[----:B------:R-:W-:Y:S04]  /*2cf0*/  STG.E desc[UR6][R2.64], R4 ;  /* 0x0000000402007986 */ /* 0x000fe8000c101906 */
[----:B------:R-:W-:Y:S04]  /*2d00*/  STG.E desc[UR6][R2.64+0x4], R6 ;  /* 0x0000040602007986 */ /* 0x000fe8000c101906 */
[----:B------:R-:W-:Y:S04]  /*2d10*/  STG.E desc[UR6][R2.64+0x20], R5 ;  /* 0x0000200502007986 */ /* 0x000fe8000c101906 */
[----:B------:R-:W-:Y:S04]  /*2d20*/  STG.E desc[UR6][R2.64+0x24], R7 ;  /* 0x0000240702007986 */ /* 0x000fe8000c101906 */
[----:B------:R-:W-:Y:S04]  /*2d30*/  STG.E desc[UR6][R2.64+0x40], R8 ;  /* 0x0000400802007986 */ /* 0x000fe8000c101906 */
[----:B------:R-:W-:Y:S04]  /*2d40*/  STG.E desc[UR6][R2.64+0x44], R9 ;  /* 0x0000440902007986 */ /* 0x000fe8000c101906 */
[----:B------:R-:W-:Y:S04]  /*2d50*/  STG.E desc[UR6][R2.64+0x60], R10 ;  /* 0x0000600a02007986 */ /* 0x000fe8000c101906 */
[----:B------:R-:W-:Y:S01]  /*2d60*/  STG.E desc[UR6][R2.64+0x64], R12 ;  /* 0x0000640c02007986 */ /* 0x000fe2000c101906 */
[----:B------:R-:W-:Y:S05]  /*2d70*/  EXIT ;  /* 0x000000000000794d */ /* 0x000fea0003800000 */
        .weak           $__internal_1_$__cuda_sm3x_div_rn_noftz_f32_slowpath
        .type           $__internal_1_$__cuda_sm3x_div_rn_noftz_f32_slowpath,@function
        .size           $__internal_1_$__cuda_sm3x_div_rn_noftz_f32_slowpath,(.L_x_88 - $__internal_1_$__cuda_sm3x_div_rn_noftz_f32_slowpath)
$__internal_1_$__cuda_sm3x_div_rn_noftz_f32_slowpath:
[----:B------:R-:W-:Y:S02]  /*2d80*/  SHF.R.U32.HI R20, RZ, 0x17, R25 ;  /* 0x00000017ff147819 */ /* 0x000fe40000011619 */
[----:B------:R-:W-:Y:S02]  /*2d90*/  SHF.R.U32.HI R27, RZ, 0x17, R0 ;  /* 0x00000017ff1b7819 */ /* 0x000fe40000011600 */
[----:B------:R-:W-:Y:S02]  /*2da0*/  LOP3.LUT R20, R20, 0xff, RZ, 0xc0, !PT ;  /* 0x000000ff14147812 */ /* 0x000fe400078ec0ff */
[----:B------:R-:W-:Y:S02]  /*2db0*/  LOP3.LUT R27, R27, 0xff, RZ, 0xc0, !PT ;  /* 0x000000ff1b1b7812 */ /* 0x000fe400078ec0ff */
[----:B------:R-:W-:-:S03]  /*2dc0*/  IADD3 R22, PT, PT, R20, -0x1, RZ ;  /* 0xffffffff14167810 */ /* 0x000fc60007ffe0ff */
[----:B------:R-:W-:Y:S01]  /*2dd0*/  VIADD R23, R27, 0xffffffff ;  /* 0xffffffff1b177836 */ /* 0x000fe20000000000 */
[----:B------:R-:W-:-:S04]  /*2de0*/  ISETP.GT.U32.AND P0, PT, R22, 0xfd, PT ;  /* 0x000000fd1600780c */ /* 0x000fc80003f04070 */
[----:B------:R-:W-:-:S13]  /*2df0*/  ISETP.GT.U32.OR P0, PT, R23, 0xfd, P0 ;  /* 0x000000fd1700780c */ /* 0x000fda0000704470 */
[----:B------:R-:W-:Y:S01]  /*2e00*/  @!P0 MOV R21, RZ ;  /* 0x000000ff00158202 */ /* 0x000fe20000000f00 */
        /* <DEDUP_REMOVED lines=24> */
.L_x_78:
[----:B------:R-:W-:Y:S01]  /*2f90*/  LEA R22, R20, 0xc0800000, 0x17 ;  /* 0xc080000014167811 */ /* 0x000fe200078eb8ff */
[----:B------:R-:W-:-:S03]  /*2fa0*/  VIADD R27, R27, 0xffffff81 ;  /* 0xffffff811b1b7836 */ /* 0x000fc60000000000 */
[----:B------:R-:W-:Y:S01]  /*2fb0*/  IADD3 R25, PT, PT, -R22, R25, RZ ;  /* 0x0000001916197210 */ /* 0x000fe20007ffe1ff */
[----:B------:R-:W-:-:S03]  /*2fc0*/  IMAD R0, R27, -0x800000, R0 ;  /* 0xff8000001b007824 */ /* 0x000fc600078e0200 */
[----:B------:R0:W1:Y:S02]  /*2fd0*/  MUFU.RCP R22, R25 ;  /* 0x0000001900167308 */ /* 0x0000640000001000 */
[----:B0-----:R-:W-:-:S04]  /*2fe0*/  FADD.FTZ R25, -R25, -RZ ;  /* 0x800000ff19197221 */ /* 0x001fc80000010100 */
[----:B-1----:R-:W-:-:S04]  /*2ff0*/  FFMA R23, R22, R25, 1 ;  /* 0x3f80000016177423 */ /* 0x002fc80000000019 */
[----:B------:R-:W-:-:S04]  /*3000*/  FFMA R23, R22, R23, R22 ;  /* 0x0000001716177223 */ /* 0x000fc80000000016 */
[----:B------:R-:W-:-:S04]  /*3010*/  FFMA R22, R0, R23, RZ ;  /* 0x0000001700167223 */ /* 0x000fc800000000ff */
[----:B------:R-:W-:-:S04]  /*3020*/  FFMA R24, R25, R22, R0 ;  /* 0x0000001619187223 */ /* 0x000fc80000000000 */
[----:B------:R-:W-:Y:S01]  /*3030*/  FFMA R24, R23, R24, R22 ;  /* 0x0000001817187223 */ /* 0x000fe20000000016 */
[----:B------:R-:W-:-:S03]  /*3040*/  IADD3 R22, PT, PT, R27, 0x7f, -R20 ;  /* 0x0000007f1b167810 */ /* 0x000fc60007ffe814 */
[----:B------:R-:W-:Y:S01]  /*3050*/  FFMA R25, R25, R24, R0 ;  /* 0x0000001819197223 */ /* 0x000fe20000000000 */
[----:B------:R-:W-:-:S03]  /*3060*/  IADD3 R21, PT, PT, R22, R21, RZ ;  /* 0x0000001516157210 */ /* 0x000fc60007ffe0ff */
[----:B------:R-:W-:-:S05]  /*3070*/  FFMA R0, R23, R25, R24 ;  /* 0x0000001917007223 */ /* 0x000fca0000000018 */
[----:B------:R-:W-:-:S04]  /*3080*/  SHF.R.U32.HI R20, RZ, 0x17, R0 ;  /* 0x00000017ff147819 */ /* 0x000fc80000011600 */
[----:B------:R-:W-:-:S05]  /*3090*/  LOP3.LUT R20, R20, 0xff, RZ, 0xc0, !PT ;  /* 0x000000ff14147812 */ /* 0x000fca00078ec0ff */
[----:B------:R-:W-:-:S05]  /*30a0*/  IMAD.IADD R20, R20, 0x1, R21 ;  /* 0x0000000114147824 */ /* 0x000fca00078e0215 */
[----:B------:R-:W-:-:S04]  /*30b0*/  IADD3 R22, PT, PT, R20, -0x1, RZ ;  /* 0xffffffff14167810 */ /* 0x000fc80007ffe0ff */
        /* <DEDUP_REMOVED lines=10> */
[CCC-:B------:R-:W-:Y:S01]  /*3160*/  FFMA.RP R22, R23.reuse, R25.reuse, R24.reuse ;  /* 0x0000001917167223 */ /* 0x1c0fe20000008018 */
[----:B------:R-:W-:Y:S01]  /*3170*/  FFMA.RM R25, R23, R25, R24 ;  /* 0x0000001917197223 */ /* 0x000fe20000004018 */
[C---:B------:R-:W-:Y:S01]  /*3180*/  VIADD R23, R20.reuse, 0x20 ;  /* 0x0000002014177836 */ /* 0x040fe20000000000 */
[C---:B------:R-:W-:Y:S02]  /*3190*/  ISETP.NE.AND P2, PT, R20.reuse, RZ, PT ;  /* 0x000000ff1400720c */ /* 0x040fe40003f45270 */
[----:B------:R-:W-:Y:S02]  /*31a0*/  LOP3.LUT R21, R21, 0x7fffff, RZ, 0xc0, !PT ;  /* 0x007fffff15157812 */ /* 0x000fe400078ec0ff */
        /* <DEDUP_REMOVED lines=16> */
.L_x_84:
[----:B------:R-:W-:-:S04]  /*32b0*/  LOP3.LUT R0, R0, 0x80000000, RZ, 0xc0, !PT ;  /* 0x8000000000007812 */ /* 0x000fc800078ec0ff */
[----:B------:R-:W-:Y:S01]  /*32c0*/  LOP3.LUT R0, R0, 0x7f800000, RZ, 0xfc, !PT ;  /* 0x7f80000000007812 */ /* 0x000fe200078efcff */
[----:B------:R-:W-:Y:S06]  /*32d0*/  BRA `(.L_x_85) ;  /* 0x0000000000287947 */ /* 0x000fec0003800000 */
.L_x_83:
[----:B------:R-:W-:Y:S01]  /*32e0*/  LEA R0, R21, R0, 0x17 ;  /* 0x0000000015007211 */ /* 0x000fe200078eb8ff */
[----:B------:R-:W-:Y:S06]  /*32f0*/  BRA `(.L_x_85) ;  /* 0x0000000000207947 */ /* 0x000fec0003800000 */
.L_x_82:
[----:B------:R-:W-:-:S04]  /*3300*/  LOP3.LUT R0, R25, 0x80000000, R0, 0x48, !PT ;  /* 0x8000000019007812 */ /* 0x000fc800078e4800 */
[----:B------:R-:W-:Y:S01]  /*3310*/  LOP3.LUT R0, R0, 0x7f800000, RZ, 0xfc, !PT ;  /* 0x7f80000000007812 */ /* 0x000fe200078efcff */
[----:B------:R-:W-:Y:S06]  /*3320*/  BRA `(.L_x_85) ;  /* 0x0000000000147947 */ /* 0x000fec0003800000 */
.L_x_81:
[----:B------:R-:W-:Y:S01]  /*3330*/  LOP3.LUT R0, R25, 0x80000000, R0, 0x48, !PT ;  /* 0x8000000019007812 */ /* 0x000fe200078e4800 */
[----:B------:R-:W-:Y:S06]  /*3340*/  BRA `(.L_x_85) ;  /* 0x00000000000c7947 */ /* 0x000fec0003800000 */
.L_x_80:
[----:B------:R-:W0:Y:S01]  /*3350*/  MUFU.RSQ R0, -QNAN ;  /* 0xffc0000000007908 */ /* 0x000e220000001400 */
[----:B------:R-:W-:Y:S05]  /*3360*/  BRA `(.L_x_85) ;  /* 0x0000000000047947 */ /* 0x000fea0003800000 */
.L_x_79:
[----:B------:R-:W-:-:S07]  /*3370*/  FADD.FTZ R0, R0, R25 ;  /* 0x0000001900007221 */ /* 0x000fce0000010000 */
.L_x_85:
[----:B------:R-:W-:Y:S02]  /*3380*/  HFMA2 R21, -RZ, RZ, 0, 0 ;  /* 0x00000000ff157431 */ /* 0x000fe400000001ff */
[----:B------:R-:W-:-:S04]  /*3390*/  IMAD.MOV.U32 R20, RZ, RZ, R16 ;  /* 0x000000ffff147224 */ /* 0x000fc800078e0010 */
[----:B0-----:R-:W-:Y:S05]  /*33a0*/  RET.REL.NODEC R20 `(default_function_kernel_1) ;  /* 0xffffffcc14147950 */ /* 0x001fea0003c3ffff */
.L_x_86:
        /* <DEDUP_REMOVED lines=13> */
.L_x_88:


//--------------------- .nv.shared.reserved.0     --------------------------
	.section	.nv.shared.reserved.0,"aw",@nobits
	.weak		__nv_reservedSMEM_offset_0_alias
	.size		__nv_reservedSMEM_offset_0_alias, 0, 64
	.other		__nv_reservedSMEM_offset_0_alias,@"STO_CUDA_RESERVED_SHARED STV_DEFAULT"
__nv_reservedSMEM_offset_0_alias:
	.zero		0
	.zero		64


//--------------------- .nv.shared.default_function_kernel_1 --------------------------
	.section	.nv.shared.default_function_kernel_1,"aw",@nobits
	.sectionflags	@""
	.align	4
.nv.shared.default_function_kernel_1:
	.zero		1104


//--------------------- .nv.constant0.default_function_kernel --------------------------
	.section	.nv.constant0.default_function_kernel,"a",@progbits
	.sectionflags	@""
	.align	4
.nv.constant0.default_function_kernel:
	.zero		912


//--------------------- .nv.constant0.default_function_kernel_1 --------------------------
	.section	.nv.constant0.default_function_kernel_1,"a",@progbits
	.sectionflags	@""
	.align	4
.nv.constant0.default_function_kernel_1:
	.zero		920


//--------------------- SYMBOLS --------------------------

	.type		.nv.reservedSmem.offset0,@object
	.size		.nv.reservedSmem.offset0,0x4
	.type		.nv.reservedSmem.cap,@object
	.size		.nv.reservedSmem.cap,0x4
